	.target	sm_100a

	.elftype	@"ET_EXEC"


//--------------------- .note.nv.tkinfo           --------------------------
	.section	.note.nv.tkinfo,"",@"SHT_NOTE"
	.sectionflags	@"SHF_NOTE_NV_TKINFO"
	.tkinfo
        /*0018*/ 	.word	0x00000002
        /*0030*/ 	.string	""
        /*0030*/ 	.string	"ptxas"
        /*0030*/ 	.string	"Cuda compilation tools, release 13.0, V13.0.88"
        /*0030*/ 	.string	"Build cuda_13.0.r13.0/compiler.36424714_0"
        /*0030*/ 	.string	"-arch sm_100a -m 64 "



//--------------------- .note.nv.cuinfo           --------------------------
	.section	.note.nv.cuinfo,"",@"SHT_NOTE"
	.sectionflags	@"SHF_NOTE_NV_CUINFO"
        /*0018*/ 	.short	0x0002
        /*001a*/ 	.short	0x0064
        /*001c*/ 	.short	0x0082
	.zero		2


//--------------------- .nv.info                  --------------------------
	.section	.nv.info,"",@"SHT_CUDA_INFO"
	.align	4


	//----- nvinfo : EIATTR_REGCOUNT
	.align		4
        /*0000*/ 	.byte	0x04, 0x2f
        /*0002*/ 	.short	(.L_19 - .L_18)
	.align		4
.L_18:
        /*0004*/ 	.word	index@(_ZN7cutlass13device_kernelINS_4conv6kernel13ConvUniversalINS1_16ConvProblemShapeILNS1_8OperatorE0ELi3EEENS1_10collective14CollectiveConvINS1_47MainloopSm100TmaUmmaWarpSpecializedImplicitGemmILS5_0ELi36ELi3ELi1ELi2EN4cute5tupleIJNSA_1CILi2EEENSC_ILi1EEESE_EEEEENSB_IJNSC_ILi128EEENSC_ILi64EEENSB_IJSI_EEEEEENS_12float_e4m3_tESL_NSA_8TiledMMAINSA_8MMA_AtomIJNSA_10MMA_TraitsINSA_25SM100_MMA_F8F6F4_2x1SM_SSEJSL_SL_fSH_SI_NSA_17integral_constantINSA_4UMMA5MajorELSS_0EEEST_NSQ_INSR_7ScaleInELSU_0EEESV_EEEEEENSA_6LayoutINSB_IJSE_SE_SE_EEENSB_IJNSC_ILi0EEES10_S10_EEEEENSB_IJNSA_10UnderscoreES13_S13_EEEEENS7_6detail27Sm100ImplicitGemmTileTraitsINSA_25SM100_TMA_2SM_LOAD_IM2COLENSA_14ComposedLayoutINSA_7SwizzleILi2ELi4ELi3EEENSA_18smem_ptr_flag_bitsILi8EEENSY_INSB_IJNSC_ILi8EEESI_EEENSB_IJSI_SE_EEEEEEEvEENS17_INSA_18SM100_TMA_2SM_LOADES1I_vEEEENS_8epilogue10collective18CollectiveEpilogueINS1N_23Sm100TmaWarpSpecializedILi1ELi1ELi32ELb0ELb0EEEJNSB_IJSI_SI_SJ_EEENSB_IJNSY_ISI_SE_EES1T_EEESL_NSB_IJNSB_IJllllEEESE_S10_EEESL_S1W_NS1N_6fusion15FusionCallbacksIS1R_NS1X_17LinearCombinationISL_fSL_fLNS_15FloatRoundStyleE2EEES1S_S1U_JEEENSA_5SM1004TMEM4LOAD26SM100_TMEM_LOAD_32dp32b32xENSA_20SM90_TMA_LOAD_IM2COLES1I_NSA_39AutoVectorizingCopyWithAssumedAlignmentILi128EEENSA_21SM90_TMA_STORE_IM2COLES1I_S29_S29_EEEvvEEEEvNT_6ParamsE)
        /*0008*/ 	.word	0x0000005b


	//----- nvinfo : EIATTR_FRAME_SIZE
	.align		4
.L_19:
        /*000c*/ 	.byte	0x04, 0x11
        /*000e*/ 	.short	(.L_21 - .L_20)
	.align		4
.L_20:
        /*0010*/ 	.word	index@($__internal_2_$__cuda_sm10x_tcgen05_guardrail_trap_unallocated_columns_being_dealloced)
        /*0014*/ 	.word	0x00000008


	//----- nvinfo : EIATTR_FRAME_SIZE
	.align		4
.L_21:
        /*0018*/ 	.byte	0x04, 0x11
        /*001a*/ 	.short	(.L_23 - .L_22)
	.align		4
.L_22:
        /*001c*/ 	.word	index@($__internal_1_$__cuda_sm10x_tcgen05_guardrail_trap_phase_invalid_during_alloc)
        /*0020*/ 	.word	0x00000008


	//----- nvinfo : EIATTR_FRAME_SIZE
	.align		4
.L_23:
        /*0024*/ 	.byte	0x04, 0x11
        /*0026*/ 	.short	(.L_25 - .L_24)
	.align		4
.L_24:
        /*0028*/ 	.word	index@($__internal_0_$__cuda_sm10x_tcgen05_guardrail_trap_col_being_dealloced_not_returned_by_alloc)
        /*002c*/ 	.word	0x00000008


	//----- nvinfo : EIATTR_FRAME_SIZE
	.align		4
.L_25:
        /*0030*/ 	.byte	0x04, 0x11
        /*0032*/ 	.short	(.L_27 - .L_26)
	.align		4
.L_26:
        /*0034*/ 	.word	index@(_ZN7cutlass13device_kernelINS_4conv6kernel13ConvUniversalINS1_16ConvProblemShapeILNS1_8OperatorE0ELi3EEENS1_10collective14CollectiveConvINS1_47MainloopSm100TmaUmmaWarpSpecializedImplicitGemmILS5_0ELi36ELi3ELi1ELi2EN4cute5tupleIJNSA_1CILi2EEENSC_ILi1EEESE_EEEEENSB_IJNSC_ILi128EEENSC_ILi64EEENSB_IJSI_EEEEEENS_12float_e4m3_tESL_NSA_8TiledMMAINSA_8MMA_AtomIJNSA_10MMA_TraitsINSA_25SM100_MMA_F8F6F4_2x1SM_SSEJSL_SL_fSH_SI_NSA_17integral_constantINSA_4UMMA5MajorELSS_0EEEST_NSQ_INSR_7ScaleInELSU_0EEESV_EEEEEENSA_6LayoutINSB_IJSE_SE_SE_EEENSB_IJNSC_ILi0EEES10_S10_EEEEENSB_IJNSA_10UnderscoreES13_S13_EEEEENS7_6detail27Sm100ImplicitGemmTileTraitsINSA_25SM100_TMA_2SM_LOAD_IM2COLENSA_14ComposedLayoutINSA_7SwizzleILi2ELi4ELi3EEENSA_18smem_ptr_flag_bitsILi8EEENSY_INSB_IJNSC_ILi8EEESI_EEENSB_IJSI_SE_EEEEEEEvEENS17_INSA_18SM100_TMA_2SM_LOADES1I_vEEEENS_8epilogue10collective18CollectiveEpilogueINS1N_23Sm100TmaWarpSpecializedILi1ELi1ELi32ELb0ELb0EEEJNSB_IJSI_SI_SJ_EEENSB_IJNSY_ISI_SE_EES1T_EEESL_NSB_IJNSB_IJllllEEESE_S10_EEESL_S1W_NS1N_6fusion15FusionCallbacksIS1R_NS1X_17LinearCombinationISL_fSL_fLNS_15FloatRoundStyleE2EEES1S_S1U_JEEENSA_5SM1004TMEM4LOAD26SM100_TMEM_LOAD_32dp32b32xENSA_20SM90_TMA_LOAD_IM2COLES1I_NSA_39AutoVectorizingCopyWithAssumedAlignmentILi128EEENSA_21SM90_TMA_STORE_IM2COLES1I_S29_S29_EEEvvEEEEvNT_6ParamsE)
        /*0038*/ 	.word	0x00000008


	//----- nvinfo : EIATTR_MIN_STACK_SIZE
	.align		4
.L_27:
        /*003c*/ 	.byte	0x04, 0x12
        /*003e*/ 	.short	(.L_29 - .L_28)
	.align		4
.L_28:
        /*0040*/ 	.word	index@(_ZN7cutlass13device_kernelINS_4conv6kernel13ConvUniversalINS1_16ConvProblemShapeILNS1_8OperatorE0ELi3EEENS1_10collective14CollectiveConvINS1_47MainloopSm100TmaUmmaWarpSpecializedImplicitGemmILS5_0ELi36ELi3ELi1ELi2EN4cute5tupleIJNSA_1CILi2EEENSC_ILi1EEESE_EEEEENSB_IJNSC_ILi128EEENSC_ILi64EEENSB_IJSI_EEEEEENS_12float_e4m3_tESL_NSA_8TiledMMAINSA_8MMA_AtomIJNSA_10MMA_TraitsINSA_25SM100_MMA_F8F6F4_2x1SM_SSEJSL_SL_fSH_SI_NSA_17integral_constantINSA_4UMMA5MajorELSS_0EEEST_NSQ_INSR_7ScaleInELSU_0EEESV_EEEEEENSA_6LayoutINSB_IJSE_SE_SE_EEENSB_IJNSC_ILi0EEES10_S10_EEEEENSB_IJNSA_10UnderscoreES13_S13_EEEEENS7_6detail27Sm100ImplicitGemmTileTraitsINSA_25SM100_TMA_2SM_LOAD_IM2COLENSA_14ComposedLayoutINSA_7SwizzleILi2ELi4ELi3EEENSA_18smem_ptr_flag_bitsILi8EEENSY_INSB_IJNSC_ILi8EEESI_EEENSB_IJSI_SE_EEEEEEEvEENS17_INSA_18SM100_TMA_2SM_LOADES1I_vEEEENS_8epilogue10collective18CollectiveEpilogueINS1N_23Sm100TmaWarpSpecializedILi1ELi1ELi32ELb0ELb0EEEJNSB_IJSI_SI_SJ_EEENSB_IJNSY_ISI_SE_EES1T_EEESL_NSB_IJNSB_IJllllEEESE_S10_EEESL_S1W_NS1N_6fusion15FusionCallbacksIS1R_NS1X_17LinearCombinationISL_fSL_fLNS_15FloatRoundStyleE2EEES1S_S1U_JEEENSA_5SM1004TMEM4LOAD26SM100_TMEM_LOAD_32dp32b32xENSA_20SM90_TMA_LOAD_IM2COLES1I_NSA_39AutoVectorizingCopyWithAssumedAlignmentILi128EEENSA_21SM90_TMA_STORE_IM2COLES1I_S29_S29_EEEvvEEEEvNT_6ParamsE)
        /*0044*/ 	.word	0x00000008
.L_29:


//--------------------- .nv.compat                --------------------------
	.section	.nv.compat,"",@"SHT_CUDA_COMPAT_INFO"
	.align	4
        /*0000*/ 	.byte	0x02, 0x09, 0x01, 0x00, 0x02, 0x02, 0x02, 0x00, 0x02, 0x05, 0x05, 0x00, 0x03, 0x07, 0x01, 0x01
        /*0010*/ 	.byte	0x02, 0x03, 0x01, 0x00, 0x02, 0x06, 0x01, 0x00, 0x04, 0x0b, 0x08, 0x00, 0x09, 0x00, 0x00, 0x00
        /*0020*/ 	.byte	0x00, 0x00, 0x00, 0x00


//--------------------- .nv.info._ZN7cutlass13device_kernelINS_4conv6kernel13ConvUniversalINS1_16ConvProblemShapeILNS1_8OperatorE0ELi3EEENS1_10collective14CollectiveConvINS1_47MainloopSm100TmaUmmaWarpSpecializedImplicitGemmILS5_0ELi36ELi3ELi1ELi2EN4cute5tupleIJNSA_1CILi2EEENSC_ILi1EEESE_EEEEENSB_IJNSC_ILi128EEENSC_ILi64EEENSB_IJSI_EEEEEENS_12float_e4m3_tESL_NSA_8TiledMMAINSA_8MMA_AtomIJNSA_10MMA_TraitsINSA_25SM100_MMA_F8F6F4_2x1SM_SSEJSL_SL_fSH_SI_NSA_17integral_constantINSA_4UMMA5MajorELSS_0EEEST_NSQ_INSR_7ScaleInELSU_0EEESV_EEEEEENSA_6LayoutINSB_IJSE_SE_SE_EEENSB_IJNSC_ILi0EEES10_S10_EEEEENSB_IJNSA_10UnderscoreES13_S13_EEEEENS7_6detail27Sm100ImplicitGemmTileTraitsINSA_25SM100_TMA_2SM_LOAD_IM2COLENSA_14ComposedLayoutINSA_7SwizzleILi2ELi4ELi3EEENSA_18smem_ptr_flag_bitsILi8EEENSY_INSB_IJNSC_ILi8EEESI_EEENSB_IJSI_SE_EEEEEEEvEENS17_INSA_18SM100_TMA_2SM_LOADES1I_vEEEENS_8epilogue10collective18CollectiveEpilogueINS1N_23Sm100TmaWarpSpecializedILi1ELi1ELi32ELb0ELb0EEEJNSB_IJSI_SI_SJ_EEENSB_IJNSY_ISI_SE_EES1T_EEESL_NSB_IJNSB_IJllllEEESE_S10_EEESL_S1W_NS1N_6fusion15FusionCallbacksIS1R_NS1X_17LinearCombinationISL_fSL_fLNS_15FloatRoundStyleE2EEES1S_S1U_JEEENSA_5SM1004TMEM4LOAD26SM100_TMEM_LOAD_32dp32b32xENSA_20SM90_TMA_LOAD_IM2COLES1I_NSA_39AutoVectorizingCopyWithAssumedAlignmentILi128EEENSA_21SM90_TMA_STORE_IM2COLES1I_S29_S29_EEEvvEEEEvNT_6ParamsE --------------------------
	.section	.nv.info._ZN7cutlass13device_kernelINS_4conv6kernel13ConvUniversalINS1_16ConvProblemShapeILNS1_8OperatorE0ELi3EEENS1_10collective14CollectiveConvINS1_47MainloopSm100TmaUmmaWarpSpecializedImplicitGemmILS5_0ELi36ELi3ELi1ELi2EN4cute5tupleIJNSA_1CILi2EEENSC_ILi1EEESE_EEEEENSB_IJNSC_ILi128EEENSC_ILi64EEENSB_IJSI_EEEEEENS_12float_e4m3_tESL_NSA_8TiledMMAINSA_8MMA_AtomIJNSA_10MMA_TraitsINSA_25SM100_MMA_F8F6F4_2x1SM_SSEJSL_SL_fSH_SI_NSA_17integral_constantINSA_4UMMA5MajorELSS_0EEEST_NSQ_INSR_7ScaleInELSU_0EEESV_EEEEEENSA_6LayoutINSB_IJSE_SE_SE_EEENSB_IJNSC_ILi0EEES10_S10_EEEEENSB_IJNSA_10UnderscoreES13_S13_EEEEENS7_6detail27Sm100ImplicitGemmTileTraitsINSA_25SM100_TMA_2SM_LOAD_IM2COLENSA_14ComposedLayoutINSA_7SwizzleILi2ELi4ELi3EEENSA_18smem_ptr_flag_bitsILi8EEENSY_INSB_IJNSC_ILi8EEESI_EEENSB_IJSI_SE_EEEEEEEvEENS17_INSA_18SM100_TMA_2SM_LOADES1I_vEEEENS_8epilogue10collective18CollectiveEpilogueINS1N_23Sm100TmaWarpSpecializedILi1ELi1ELi32ELb0ELb0EEEJNSB_IJSI_SI_SJ_EEENSB_IJNSY_ISI_SE_EES1T_EEESL_NSB_IJNSB_IJllllEEESE_S10_EEESL_S1W_NS1N_6fusion15FusionCallbacksIS1R_NS1X_17LinearCombinationISL_fSL_fLNS_15FloatRoundStyleE2EEES1S_S1U_JEEENSA_5SM1004TMEM4LOAD26SM100_TMEM_LOAD_32dp32b32xENSA_20SM90_TMA_LOAD_IM2COLES1I_NSA_39AutoVectorizingCopyWithAssumedAlignmentILi128EEENSA_21SM90_TMA_STORE_IM2COLES1I_S29_S29_EEEvvEEEEvNT_6ParamsE,"",@"SHT_CUDA_INFO"
	.sectionflags	@""
	.align	4


	//----- nvinfo : EIATTR_CUDA_API_VERSION
	.align		4
        /*0000*/ 	.byte	0x04, 0x37
        /*0002*/ 	.short	(.L_31 - .L_30)
.L_30:
        /*0004*/ 	.word	0x00000082


	//----- nvinfo : EIATTR_KPARAM_INFO
	.align		4
.L_31:
        /*0008*/ 	.byte	0x04, 0x17
        /*000a*/ 	.short	(.L_33 - .L_32)
.L_32:
        /*000c*/ 	.word	0x00000000
        /*0010*/ 	.short	0x0000
        /*0012*/ 	.short	0x0000
        /*0014*/ 	.byte	0x00, 0xf0, 0x01, 0x24


	//----- nvinfo : EIATTR_AT_ENTRY_FRAGMENTS
	.align		4
.L_33:
        /*0018*/ 	.byte	0x04, 0x4f
        /*001a*/ 	.short	(.L_35 - .L_34)


	//   ....[0]....
.L_34:
        /*001c*/ 	.word	0x00000007


	//----- nvinfo : EIATTR_RESERVED_SMEM_USED
	.align		4
.L_35:
        /*0020*/ 	.byte	0x01, 0x41
	.zero		2


	//----- nvinfo : EIATTR_SPARSE_MMA_MASK
	.align		4
        /*0024*/ 	.byte	0x03, 0x50
        /*0026*/ 	.short	0x0000


	//----- nvinfo : EIATTR_TCGEN05_2CTA_USED
	.align		4
        /*0028*/ 	.byte	0x01, 0x52
	.zero		2


	//----- nvinfo : EIATTR_MAXREG_COUNT
	.align		4
        /*002c*/ 	.byte	0x03, 0x1b
        /*002e*/ 	.short	0x00ff


	//----- nvinfo : EIATTR_NUM_BARRIERS
	.align		4
        /*0030*/ 	.byte	0x02, 0x4c
        /*0032*/ 	.byte	0x07
	.zero		1


	//----- nvinfo : EIATTR_EXTERNS
	.align		4
        /*0034*/ 	.byte	0x04, 0x0f
        /*0036*/ 	.short	(.L_37 - .L_36)


	//   ....[0]....
	.align		4
.L_36:
        /*0038*/ 	.word	index@(__assertfail)


	//----- nvinfo : EIATTR_MERCURY_ISA_VERSION
	.align		4
.L_37:
        /*003c*/ 	.byte	0x03, 0x5f
        /*003e*/ 	.short	0x0101


	//----- nvinfo : EIATTR_INT_WARP_WIDE_INSTR_OFFSETS
	.align		4
        /*0040*/ 	.byte	0x04, 0x31
        /*0042*/ 	.short	(.L_39 - .L_38)


	//   ....[0]....
.L_38:
        /*0044*/ 	.word	0x00001020


	//   ....[1]....
        /*0048*/ 	.word	0x000010d0


	//   ....[2]....
        /*004c*/ 	.word	0x00005ad0


	//   ....[3]....
        /*0050*/ 	.word	0x00005af0


	//   ....[4]....
        /*0054*/ 	.word	0x00005b20


	//   ....[5]....
        /*0058*/ 	.word	0x00006690


	//   ....[6]....
        /*005c*/ 	.word	0x00006900


	//----- nvinfo : EIATTR_COOP_GROUP_MASK_REGIDS
	.align		4
.L_39:
        /*0060*/ 	.byte	0x04, 0x29
        /*0062*/ 	.short	(.L_41 - .L_40)


	//   ....[0]....
.L_40:
        /*0064*/ 	.word	0xffffffff


	//   ....[1]....
        /*0068*/ 	.word	0xffffffff


	//   ....[2]....
        /*006c*/ 	.word	0xffffffff


	//   ....[3]....
        /*0070*/ 	.word	0xffffffff


	//   ....[4]....
        /*0074*/ 	.word	0xffffffff


	//   ....[5]....
        /*0078*/ 	.word	0xffffffff


	//   ....[6]....
        /*007c*/ 	.word	0xffffffff


	//   ....[7]....
        /*0080*/ 	.word	0xffffffff


	//   ....[8]....
        /*0084*/ 	.word	0xffffffff


	//   ....[9]....
        /*0088*/ 	.word	0xffffffff


	//   ....[10]....
        /*008c*/ 	.word	0xffffffff


	//   ....[11]....
        /*0090*/ 	.word	0xffffffff


	//   ....[12]....
        /*0094*/ 	.word	0xffffffff


	//----- nvinfo : EIATTR_COOP_GROUP_INSTR_OFFSETS
	.align		4
.L_41:
        /*0098*/ 	.byte	0x04, 0x28
        /*009a*/ 	.short	(.L_43 - .L_42)


	//   ....[0]....
.L_42:
        /*009c*/ 	.word	0x000000d0


	//   ....[1]....
        /*00a0*/ 	.word	0x00000540


	//   ....[2]....
        /*00a4*/ 	.word	0x00000b10


	//   ....[3]....
        /*00a8*/ 	.word	0x00000c50


	//   ....[4]....
        /*00ac*/ 	.word	0x00000d50


	//   ....[5]....
        /*00b0*/ 	.word	0x00000ea0


	//   ....[6]....
        /*00b4*/ 	.word	0x00001140


	//   ....[7]....
        /*00b8*/ 	.word	0x00002a50


	//   ....[8]....
        /*00bc*/ 	.word	0x00004a90


	//   ....[9]....
        /*00c0*/ 	.word	0x00004f60


	//   ....[10]....
        /*00c4*/ 	.word	0x00004f90


	//   ....[11]....
        /*00c8*/ 	.word	0x000059e0


	//   ....[12]....
        /*00cc*/ 	.word	0x00005bf0


	//----- nvinfo : EIATTR_VRC_CTA_INIT_COUNT
	.align		4
.L_43:
        /*00d0*/ 	.byte	0x02, 0x4a
        /*00d2*/ 	.byte	0x80
	.zero		1


	//----- nvinfo : EIATTR_SYSCALL_OFFSETS
	.align		4
        /*00d4*/ 	.byte	0x04, 0x46
        /*00d6*/ 	.short	(.L_45 - .L_44)


	//   ....[0]....
.L_44:
        /*00d8*/ 	.word	0x00007470


	//   ....[1]....
        /*00dc*/ 	.word	0x000075b0


	//   ....[2]....
        /*00e0*/ 	.word	0x00007d00


	//----- nvinfo : EIATTR_MBARRIER_INSTR_OFFSETS
	.align		4
.L_45:
        /*00e4*/ 	.byte	0x04, 0x39
        /*00e6*/ 	.short	(.L_47 - .L_46)


	//   ....[0]....
.L_46:
        /*00e8*/ 	.word	0x00000670
        /*00ec*/ 	.word	0x000000ff
        /*00f0*/ 	.word	0x00000000
        /*00f4*/ 	.short	0x0100
        /*00f6*/ 	.byte	0x04
	.zero		1


	//   ....[1]....
        /*00f8*/ 	.word	0x00000680
        /*00fc*/ 	.word	0x000000ff
        /*0100*/ 	.word	0x00000120
        /*0104*/ 	.short	0x0100
        /*0106*/ 	.byte	0x04
	.zero		1


	//   ....[2]....
        /*0108*/ 	.word	0x00000690
        /*010c*/ 	.word	0x000000ff
        /*0110*/ 	.word	0x00000008
        /*0114*/ 	.short	0x0100
        /*0116*/ 	.byte	0x04
	.zero		1


	//   ....[3]....
        /*0118*/ 	.word	0x000006a0
        /*011c*/ 	.word	0x000000ff
        /*0120*/ 	.word	0x00000128
        /*0124*/ 	.short	0x0100
        /*0126*/ 	.byte	0x04
	.zero		1


	//   ....[4]....
        /*0128*/ 	.word	0x000006b0
        /*012c*/ 	.word	0x000000ff
        /*0130*/ 	.word	0x00000010
        /*0134*/ 	.short	0x0100
        /*0136*/ 	.byte	0x04
	.zero		1


	//   ....[5]....
        /*0138*/ 	.word	0x000006c0
        /*013c*/ 	.word	0x000000ff
        /*0140*/ 	.word	0x00000130
        /*0144*/ 	.short	0x0100
        /*0146*/ 	.byte	0x04
	.zero		1


	//   ....[6]....
        /*0148*/ 	.word	0x000006d0
        /*014c*/ 	.word	0x000000ff
        /*0150*/ 	.word	0x00000018
        /*0154*/ 	.short	0x0100
        /*0156*/ 	.byte	0x04
	.zero		1


	//   ....[7]....
        /*0158*/ 	.word	0x000006e0
        /*015c*/ 	.word	0x000000ff
        /*0160*/ 	.word	0x00000138
        /*0164*/ 	.short	0x0100
        /*0166*/ 	.byte	0x04
	.zero		1


	//   ....[8]....
        /*0168*/ 	.word	0x000006f0
        /*016c*/ 	.word	0x000000ff
        /*0170*/ 	.word	0x00000020
        /*0174*/ 	.short	0x0100
        /*0176*/ 	.byte	0x04
	.zero		1


	//   ....[9]....
        /*0178*/ 	.word	0x00000700
        /*017c*/ 	.word	0x000000ff
        /*0180*/ 	.word	0x00000140
        /*0184*/ 	.short	0x0100
        /*0186*/ 	.byte	0x04
	.zero		1


	//   ....[10]....
        /*0188*/ 	.word	0x00000710
        /*018c*/ 	.word	0x000000ff
        /*0190*/ 	.word	0x00000028
        /*0194*/ 	.short	0x0100
        /*0196*/ 	.byte	0x04
	.zero		1


	//   ....[11]....
        /*0198*/ 	.word	0x00000720
        /*019c*/ 	.word	0x000000ff
        /*01a0*/ 	.word	0x00000148
        /*01a4*/ 	.short	0x0100
        /*01a6*/ 	.byte	0x04
	.zero		1


	//   ....[12]....
        /*01a8*/ 	.word	0x00000730
        /*01ac*/ 	.word	0x000000ff
        /*01b0*/ 	.word	0x00000030
        /*01b4*/ 	.short	0x0100
        /*01b6*/ 	.byte	0x04
	.zero		1


	//   ....[13]....
        /*01b8*/ 	.word	0x00000740
        /*01bc*/ 	.word	0x000000ff
        /*01c0*/ 	.word	0x00000150
        /*01c4*/ 	.short	0x0100
        /*01c6*/ 	.byte	0x04
	.zero		1


	//   ....[14]....
        /*01c8*/ 	.word	0x00000750
        /*01cc*/ 	.word	0x000000ff
        /*01d0*/ 	.word	0x00000038
        /*01d4*/ 	.short	0x0100
        /*01d6*/ 	.byte	0x04
	.zero		1


	//   ....[15]....
        /*01d8*/ 	.word	0x00000760
        /*01dc*/ 	.word	0x000000ff
        /*01e0*/ 	.word	0x00000158
        /*01e4*/ 	.short	0x0100
        /*01e6*/ 	.byte	0x04
	.zero		1


	//   ....[16]....
        /*01e8*/ 	.word	0x00000770
        /*01ec*/ 	.word	0x000000ff
        /*01f0*/ 	.word	0x00000040
        /*01f4*/ 	.short	0x0100
        /*01f6*/ 	.byte	0x04
	.zero		1


	//   ....[17]....
        /*01f8*/ 	.word	0x00000780
        /*01fc*/ 	.word	0x000000ff
        /*0200*/ 	.word	0x00000160
        /*0204*/ 	.short	0x0100
        /*0206*/ 	.byte	0x04
	.zero		1


	//   ....[18]....
        /*0208*/ 	.word	0x00000790
        /*020c*/ 	.word	0x000000ff
        /*0210*/ 	.word	0x00000048
        /*0214*/ 	.short	0x0100
        /*0216*/ 	.byte	0x04
	.zero		1


	//   ....[19]....
        /*0218*/ 	.word	0x000007a0
        /*021c*/ 	.word	0x000000ff
        /*0220*/ 	.word	0x00000168
        /*0224*/ 	.short	0x0100
        /*0226*/ 	.byte	0x04
	.zero		1


	//   ....[20]....
        /*0228*/ 	.word	0x000007b0
        /*022c*/ 	.word	0x000000ff
        /*0230*/ 	.word	0x00000050
        /*0234*/ 	.short	0x0100
        /*0236*/ 	.byte	0x04
	.zero		1


	//   ....[21]....
        /*0238*/ 	.word	0x000007c0
        /*023c*/ 	.word	0x000000ff
        /*0240*/ 	.word	0x00000170
        /*0244*/ 	.short	0x0100
        /*0246*/ 	.byte	0x04
	.zero		1


	//   ....[22]....
        /*0248*/ 	.word	0x000007d0
        /*024c*/ 	.word	0x000000ff
        /*0250*/ 	.word	0x00000058
        /*0254*/ 	.short	0x0100
        /*0256*/ 	.byte	0x04
	.zero		1


	//   ....[23]....
        /*0258*/ 	.word	0x000007e0
        /*025c*/ 	.word	0x000000ff
        /*0260*/ 	.word	0x00000178
        /*0264*/ 	.short	0x0100
        /*0266*/ 	.byte	0x04
	.zero		1


	//   ....[24]....
        /*0268*/ 	.word	0x000007f0
        /*026c*/ 	.word	0x000000ff
        /*0270*/ 	.word	0x00000060
        /*0274*/ 	.short	0x0100
        /*0276*/ 	.byte	0x04
	.zero		1


	//   ....[25]....
        /*0278*/ 	.word	0x00000800
        /*027c*/ 	.word	0x000000ff
        /*0280*/ 	.word	0x00000180
        /*0284*/ 	.short	0x0100
        /*0286*/ 	.byte	0x04
	.zero		1


	//   ....[26]....
        /*0288*/ 	.word	0x00000810
        /*028c*/ 	.word	0x000000ff
        /*0290*/ 	.word	0x00000068
        /*0294*/ 	.short	0x0100
        /*0296*/ 	.byte	0x04
	.zero		1


	//   ....[27]....
        /*0298*/ 	.word	0x00000820
        /*029c*/ 	.word	0x000000ff
        /*02a0*/ 	.word	0x00000188
        /*02a4*/ 	.short	0x0100
        /*02a6*/ 	.byte	0x04
	.zero		1


	//   ....[28]....
        /*02a8*/ 	.word	0x00000830
        /*02ac*/ 	.word	0x000000ff
        /*02b0*/ 	.word	0x00000070
        /*02b4*/ 	.short	0x0100
        /*02b6*/ 	.byte	0x04
	.zero		1


	//   ....[29]....
        /*02b8*/ 	.word	0x00000840
        /*02bc*/ 	.word	0x000000ff
        /*02c0*/ 	.word	0x00000190
        /*02c4*/ 	.short	0x0100
        /*02c6*/ 	.byte	0x04
	.zero		1


	//   ....[30]....
        /*02c8*/ 	.word	0x00000850
        /*02cc*/ 	.word	0x000000ff
        /*02d0*/ 	.word	0x00000078
        /*02d4*/ 	.short	0x0100
        /*02d6*/ 	.byte	0x04
	.zero		1


	//   ....[31]....
        /*02d8*/ 	.word	0x00000860
        /*02dc*/ 	.word	0x000000ff
        /*02e0*/ 	.word	0x00000198
        /*02e4*/ 	.short	0x0100
        /*02e6*/ 	.byte	0x04
	.zero		1


	//   ....[32]....
        /*02e8*/ 	.word	0x00000870
        /*02ec*/ 	.word	0x000000ff
        /*02f0*/ 	.word	0x00000080
        /*02f4*/ 	.short	0x0100
        /*02f6*/ 	.byte	0x04
	.zero		1


	//   ....[33]....
        /*02f8*/ 	.word	0x00000880
        /*02fc*/ 	.word	0x000000ff
        /*0300*/ 	.word	0x000001a0
        /*0304*/ 	.short	0x0100
        /*0306*/ 	.byte	0x04
	.zero		1


	//   ....[34]....
        /*0308*/ 	.word	0x00000890
        /*030c*/ 	.word	0x000000ff
        /*0310*/ 	.word	0x00000088
        /*0314*/ 	.short	0x0100
        /*0316*/ 	.byte	0x04
	.zero		1


	//   ....[35]....
        /*0318*/ 	.word	0x000008a0
        /*031c*/ 	.word	0x000000ff
        /*0320*/ 	.word	0x000001a8
        /*0324*/ 	.short	0x0100
        /*0326*/ 	.byte	0x04
	.zero		1


	//   ....[36]....
        /*0328*/ 	.word	0x000008b0
        /*032c*/ 	.word	0x000000ff
        /*0330*/ 	.word	0x00000090
        /*0334*/ 	.short	0x0100
        /*0336*/ 	.byte	0x04
	.zero		1


	//   ....[37]....
        /*0338*/ 	.word	0x000008c0
        /*033c*/ 	.word	0x000000ff
        /*0340*/ 	.word	0x000001b0
        /*0344*/ 	.short	0x0100
        /*0346*/ 	.byte	0x04
	.zero		1


	//   ....[38]....
        /*0348*/ 	.word	0x000008d0
        /*034c*/ 	.word	0x000000ff
        /*0350*/ 	.word	0x00000098
        /*0354*/ 	.short	0x0100
        /*0356*/ 	.byte	0x04
	.zero		1


	//   ....[39]....
        /*0358*/ 	.word	0x000008e0
        /*035c*/ 	.word	0x000000ff
        /*0360*/ 	.word	0x000001b8
        /*0364*/ 	.short	0x0100
        /*0366*/ 	.byte	0x04
	.zero		1


	//   ....[40]....
        /*0368*/ 	.word	0x000008f0
        /*036c*/ 	.word	0x000000ff
        /*0370*/ 	.word	0x000000a0
        /*0374*/ 	.short	0x0100
        /*0376*/ 	.byte	0x04
	.zero		1


	//   ....[41]....
        /*0378*/ 	.word	0x00000900
        /*037c*/ 	.word	0x000000ff
        /*0380*/ 	.word	0x000001c0
        /*0384*/ 	.short	0x0100
        /*0386*/ 	.byte	0x04
	.zero		1


	//   ....[42]....
        /*0388*/ 	.word	0x00000910
        /*038c*/ 	.word	0x000000ff
        /*0390*/ 	.word	0x000000a8
        /*0394*/ 	.short	0x0100
        /*0396*/ 	.byte	0x04
	.zero		1


	//   ....[43]....
        /*0398*/ 	.word	0x00000920
        /*039c*/ 	.word	0x000000ff
        /*03a0*/ 	.word	0x000001c8
        /*03a4*/ 	.short	0x0100
        /*03a6*/ 	.byte	0x04
	.zero		1


	//   ....[44]....
        /*03a8*/ 	.word	0x00000930
        /*03ac*/ 	.word	0x000000ff
        /*03b0*/ 	.word	0x000000b0
        /*03b4*/ 	.short	0x0100
        /*03b6*/ 	.byte	0x04
	.zero		1


	//   ....[45]....
        /*03b8*/ 	.word	0x00000940
        /*03bc*/ 	.word	0x000000ff
        /*03c0*/ 	.word	0x000001d0
        /*03c4*/ 	.short	0x0100
        /*03c6*/ 	.byte	0x04
	.zero		1


	//   ....[46]....
        /*03c8*/ 	.word	0x00000950
        /*03cc*/ 	.word	0x000000ff
        /*03d0*/ 	.word	0x000000b8
        /*03d4*/ 	.short	0x0100
        /*03d6*/ 	.byte	0x04
	.zero		1


	//   ....[47]....
        /*03d8*/ 	.word	0x00000960
        /*03dc*/ 	.word	0x000000ff
        /*03e0*/ 	.word	0x000001d8
        /*03e4*/ 	.short	0x0100
        /*03e6*/ 	.byte	0x04
	.zero		1


	//   ....[48]....
        /*03e8*/ 	.word	0x00000970
        /*03ec*/ 	.word	0x000000ff
        /*03f0*/ 	.word	0x000000c0
        /*03f4*/ 	.short	0x0100
        /*03f6*/ 	.byte	0x04
	.zero		1


	//   ....[49]....
        /*03f8*/ 	.word	0x00000980
        /*03fc*/ 	.word	0x000000ff
        /*0400*/ 	.word	0x000001e0
        /*0404*/ 	.short	0x0100
        /*0406*/ 	.byte	0x04
	.zero		1


	//   ....[50]....
        /*0408*/ 	.word	0x00000990
        /*040c*/ 	.word	0x000000ff
        /*0410*/ 	.word	0x000000c8
        /*0414*/ 	.short	0x0100
        /*0416*/ 	.byte	0x04
	.zero		1


	//   ....[51]....
        /*0418*/ 	.word	0x000009a0
        /*041c*/ 	.word	0x000000ff
        /*0420*/ 	.word	0x000001e8
        /*0424*/ 	.short	0x0100
        /*0426*/ 	.byte	0x04
	.zero		1


	//   ....[52]....
        /*0428*/ 	.word	0x000009b0
        /*042c*/ 	.word	0x000000ff
        /*0430*/ 	.word	0x000000d0
        /*0434*/ 	.short	0x0100
        /*0436*/ 	.byte	0x04
	.zero		1


	//   ....[53]....
        /*0438*/ 	.word	0x000009c0
        /*043c*/ 	.word	0x000000ff
        /*0440*/ 	.word	0x000001f0
        /*0444*/ 	.short	0x0100
        /*0446*/ 	.byte	0x04
	.zero		1


	//   ....[54]....
        /*0448*/ 	.word	0x000009d0
        /*044c*/ 	.word	0x000000ff
        /*0450*/ 	.word	0x000000d8
        /*0454*/ 	.short	0x0100
        /*0456*/ 	.byte	0x04
	.zero		1


	//   ....[55]....
        /*0458*/ 	.word	0x000009e0
        /*045c*/ 	.word	0x000000ff
        /*0460*/ 	.word	0x000001f8
        /*0464*/ 	.short	0x0100
        /*0466*/ 	.byte	0x04
	.zero		1


	//   ....[56]....
        /*0468*/ 	.word	0x000009f0
        /*046c*/ 	.word	0x000000ff
        /*0470*/ 	.word	0x000000e0
        /*0474*/ 	.short	0x0100
        /*0476*/ 	.byte	0x04
	.zero		1


	//   ....[57]....
        /*0478*/ 	.word	0x00000a00
        /*047c*/ 	.word	0x000000ff
        /*0480*/ 	.word	0x00000200
        /*0484*/ 	.short	0x0100
        /*0486*/ 	.byte	0x04
	.zero		1


	//   ....[58]....
        /*0488*/ 	.word	0x00000a10
        /*048c*/ 	.word	0x000000ff
        /*0490*/ 	.word	0x000000e8
        /*0494*/ 	.short	0x0100
        /*0496*/ 	.byte	0x04
	.zero		1


	//   ....[59]....
        /*0498*/ 	.word	0x00000a20
        /*049c*/ 	.word	0x000000ff
        /*04a0*/ 	.word	0x00000208
        /*04a4*/ 	.short	0x0100
        /*04a6*/ 	.byte	0x04
	.zero		1


	//   ....[60]....
        /*04a8*/ 	.word	0x00000a30
        /*04ac*/ 	.word	0x000000ff
        /*04b0*/ 	.word	0x000000f0
        /*04b4*/ 	.short	0x0100
        /*04b6*/ 	.byte	0x04
	.zero		1


	//   ....[61]....
        /*04b8*/ 	.word	0x00000a40
        /*04bc*/ 	.word	0x000000ff
        /*04c0*/ 	.word	0x00000210
        /*04c4*/ 	.short	0x0100
        /*04c6*/ 	.byte	0x04
	.zero		1


	//   ....[62]....
        /*04c8*/ 	.word	0x00000a50
        /*04cc*/ 	.word	0x000000ff
        /*04d0*/ 	.word	0x000000f8
        /*04d4*/ 	.short	0x0100
        /*04d6*/ 	.byte	0x04
	.zero		1


	//   ....[63]....
        /*04d8*/ 	.word	0x00000a60
        /*04dc*/ 	.word	0x000000ff
        /*04e0*/ 	.word	0x00000218
        /*04e4*/ 	.short	0x0100
        /*04e6*/ 	.byte	0x04
	.zero		1


	//   ....[64]....
        /*04e8*/ 	.word	0x00000a70
        /*04ec*/ 	.word	0x000000ff
        /*04f0*/ 	.word	0x00000100
        /*04f4*/ 	.short	0x0100
        /*04f6*/ 	.byte	0x04
	.zero		1


	//   ....[65]....
        /*04f8*/ 	.word	0x00000a80
        /*04fc*/ 	.word	0x000000ff
        /*0500*/ 	.word	0x00000220
        /*0504*/ 	.short	0x0100
        /*0506*/ 	.byte	0x04
	.zero		1


	//   ....[66]....
        /*0508*/ 	.word	0x00000a90
        /*050c*/ 	.word	0x000000ff
        /*0510*/ 	.word	0x00000108
        /*0514*/ 	.short	0x0100
        /*0516*/ 	.byte	0x04
	.zero		1


	//   ....[67]....
        /*0518*/ 	.word	0x00000aa0
        /*051c*/ 	.word	0x000000ff
        /*0520*/ 	.word	0x00000228
        /*0524*/ 	.short	0x0100
        /*0526*/ 	.byte	0x04
	.zero		1


	//   ....[68]....
        /*0528*/ 	.word	0x00000ab0
        /*052c*/ 	.word	0x000000ff
        /*0530*/ 	.word	0x00000110
        /*0534*/ 	.short	0x0100
        /*0536*/ 	.byte	0x04
	.zero		1


	//   ....[69]....
        /*0538*/ 	.word	0x00000ac0
        /*053c*/ 	.word	0x000000ff
        /*0540*/ 	.word	0x00000230
        /*0544*/ 	.short	0x0100
        /*0546*/ 	.byte	0x04
	.zero		1


	//   ....[70]....
        /*0548*/ 	.word	0x00000ad0
        /*054c*/ 	.word	0x000000ff
        /*0550*/ 	.word	0x00000118
        /*0554*/ 	.short	0x0100
        /*0556*/ 	.byte	0x04
	.zero		1


	//   ....[71]....
        /*0558*/ 	.word	0x00000ae0
        /*055c*/ 	.word	0x000000ff
        /*0560*/ 	.word	0x00000238
        /*0564*/ 	.short	0x0100
        /*0566*/ 	.byte	0x04
	.zero		1


	//   ....[72]....
        /*0568*/ 	.word	0x00000c20
        /*056c*/ 	.word	0x000000ff
        /*0570*/ 	.word	0x00000240
        /*0574*/ 	.short	0x0100
        /*0576*/ 	.byte	0x04
	.zero		1


	//   ....[73]....
        /*0578*/ 	.word	0x00000c30
        /*057c*/ 	.word	0x000000ff
        /*0580*/ 	.word	0x00000248
        /*0584*/ 	.short	0x0100
        /*0586*/ 	.byte	0x04
	.zero		1


	//   ....[74]....
        /*0588*/ 	.word	0x00000d20
        /*058c*/ 	.word	0x000000ff
        /*0590*/ 	.word	0x00000250
        /*0594*/ 	.short	0x0100
        /*0596*/ 	.byte	0x04
	.zero		1


	//   ....[75]....
        /*0598*/ 	.word	0x00000d30
        /*059c*/ 	.word	0x000000ff
        /*05a0*/ 	.word	0x00000258
        /*05a4*/ 	.short	0x0100
        /*05a6*/ 	.byte	0x04
	.zero		1


	//   ....[76]....
        /*05a8*/ 	.word	0x00000e70
        /*05ac*/ 	.word	0x000000ff
        /*05b0*/ 	.word	0x00000260
        /*05b4*/ 	.short	0x0100
        /*05b6*/ 	.byte	0x06
	.zero		1


	//   ....[77]....
        /*05b8*/ 	.word	0x00000e80
        /*05bc*/ 	.word	0x000000ff
        /*05c0*/ 	.word	0x00000268
        /*05c4*/ 	.short	0x0100
        /*05c6*/ 	.byte	0x06
	.zero		1


	//   ....[78]....
        /*05c8*/ 	.word	0x00000fc0
        /*05cc*/ 	.word	0x000000ff
        /*05d0*/ 	.word	0x00000270
        /*05d4*/ 	.short	0x0100
        /*05d6*/ 	.byte	0x04
	.zero		1


	//   ....[79]....
        /*05d8*/ 	.word	0x00000fd0
        /*05dc*/ 	.word	0x000000ff
        /*05e0*/ 	.word	0x00000280
        /*05e4*/ 	.short	0x0100
        /*05e6*/ 	.byte	0x04
	.zero		1


	//   ....[80]....
        /*05e8*/ 	.word	0x00000fe0
        /*05ec*/ 	.word	0x000000ff
        /*05f0*/ 	.word	0x00000278
        /*05f4*/ 	.short	0x0100
        /*05f6*/ 	.byte	0x04
	.zero		1


	//   ....[81]....
        /*05f8*/ 	.word	0x00000ff0
        /*05fc*/ 	.word	0x000000ff
        /*0600*/ 	.word	0x00000288
        /*0604*/ 	.short	0x0100
        /*0606*/ 	.byte	0x04
	.zero		1


	//   ....[82]....
        /*0608*/ 	.word	0x000010f0
        /*060c*/ 	.word	0x000000ff
        /*0610*/ 	.word	0x00000290
        /*0614*/ 	.short	0x0100
        /*0616*/ 	.byte	0x06
	.zero		1


	//   ....[83]....
        /*0618*/ 	.word	0x00001c30
        /*061c*/ 	.word	0x000000ff
        /*0620*/ 	.word	0x00000120
        /*0624*/ 	.short	0x010a
        /*0626*/ 	.byte	0x04
	.zero		1


	//   ....[84]....
        /*0628*/ 	.word	0x00001f80
        /*062c*/ 	.word	0x000000ff
        /*0630*/ 	.word	0x00000120
        /*0634*/ 	.short	0x010a
        /*0636*/ 	.byte	0x09
	.zero		1


	//   ....[85]....
        /*0638*/ 	.word	0x00002130
        /*063c*/ 	.word	0x000000ff
        /*0640*/ 	.word	0x00000120
        /*0644*/ 	.short	0x010a
        /*0646*/ 	.byte	0x08
	.zero		1


	//   ....[86]....
        /*0648*/ 	.word	0x00002360
        /*064c*/ 	.word	0x000000ff
        /*0650*/ 	.word	0x00000258
        /*0654*/ 	.short	0x0101
        /*0656*/ 	.byte	0x1e
	.zero		1


	//   ....[87]....
        /*0658*/ 	.word	0x00002390
        /*065c*/ 	.word	0x000000ff
        /*0660*/ 	.word	0x00000120
        /*0664*/ 	.short	0x010a
        /*0666*/ 	.byte	0x04
	.zero		1


	//   ....[88]....
        /*0668*/ 	.word	0x00002670
        /*066c*/ 	.word	0x000000ff
        /*0670*/ 	.word	0x00000120
        /*0674*/ 	.short	0x010a
        /*0676*/ 	.byte	0x09
	.zero		1


	//   ....[89]....
        /*0678*/ 	.word	0x00002820
        /*067c*/ 	.word	0x000000ff
        /*0680*/ 	.word	0x00000120
        /*0684*/ 	.short	0x010a
        /*0686*/ 	.byte	0x08
	.zero		1


	//   ....[90]....
        /*0688*/ 	.word	0x00002a60
        /*068c*/ 	.word	0x000000ff
        /*0690*/ 	.word	0x00000260
        /*0694*/ 	.short	0x010a
        /*0696*/ 	.byte	0x1e
	.zero		1


	//   ....[91]....
        /*0698*/ 	.word	0x00002b20
        /*069c*/ 	.word	0x000000ff
        /*06a0*/ 	.word	0x00000000
        /*06a4*/ 	.short	0x0101
        /*06a6*/ 	.byte	0x04
	.zero		1


	//   ....[92]....
        /*06a8*/ 	.word	0x00003110
        /*06ac*/ 	.word	0x000000ff
        /*06b0*/ 	.word	0x00000000
        /*06b4*/ 	.short	0x010a
        /*06b6*/ 	.byte	0x04
	.zero		1


	//   ....[93]....
        /*06b8*/ 	.word	0x000031b0
        /*06bc*/ 	.word	0x000000ff
        /*06c0*/ 	.word	0x00000000
        /*06c4*/ 	.short	0x010a
        /*06c6*/ 	.byte	0x05
	.zero		1


	//   ....[94]....
        /*06c8*/ 	.word	0x00003250
        /*06cc*/ 	.word	0x000000ff
        /*06d0*/ 	.word	0x00000000
        /*06d4*/ 	.short	0x010a
        /*06d6*/ 	.byte	0x05
	.zero		1


	//   ....[95]....
        /*06d8*/ 	.word	0x000032f0
        /*06dc*/ 	.word	0x000000ff
        /*06e0*/ 	.word	0x00000000
        /*06e4*/ 	.short	0x010a
        /*06e6*/ 	.byte	0x05
	.zero		1


	//   ....[96]....
        /*06e8*/ 	.word	0x00003390
        /*06ec*/ 	.word	0x000000ff
        /*06f0*/ 	.word	0x00000000
        /*06f4*/ 	.short	0x010a
        /*06f6*/ 	.byte	0x05
	.zero		1


	//   ....[97]....
        /*06f8*/ 	.word	0x00003430
        /*06fc*/ 	.word	0x000000ff
        /*0700*/ 	.word	0x00000000
        /*0704*/ 	.short	0x010a
        /*0706*/ 	.byte	0x05
	.zero		1


	//   ....[98]....
        /*0708*/ 	.word	0x000034d0
        /*070c*/ 	.word	0x000000ff
        /*0710*/ 	.word	0x00000000
        /*0714*/ 	.short	0x010a
        /*0716*/ 	.byte	0x05
	.zero		1


	//   ....[99]....
        /*0718*/ 	.word	0x00003570
        /*071c*/ 	.word	0x000000ff
        /*0720*/ 	.word	0x00000000
        /*0724*/ 	.short	0x010a
        /*0726*/ 	.byte	0x05
	.zero		1


	//   ....[100]....
        /*0728*/ 	.word	0x00003610
        /*072c*/ 	.word	0x000000ff
        /*0730*/ 	.word	0x00000000
        /*0734*/ 	.short	0x010a
        /*0736*/ 	.byte	0x05
	.zero		1


	//   ....[101]....
        /*0738*/ 	.word	0x000036b0
        /*073c*/ 	.word	0x000000ff
        /*0740*/ 	.word	0x00000000
        /*0744*/ 	.short	0x010a
        /*0746*/ 	.byte	0x05
	.zero		1


	//   ....[102]....
        /*0748*/ 	.word	0x00003750
        /*074c*/ 	.word	0x000000ff
        /*0750*/ 	.word	0x00000000
        /*0754*/ 	.short	0x010a
        /*0756*/ 	.byte	0x05
	.zero		1


	//   ....[103]....
        /*0758*/ 	.word	0x000037f0
        /*075c*/ 	.word	0x000000ff
        /*0760*/ 	.word	0x00000000
        /*0764*/ 	.short	0x010a
        /*0766*/ 	.byte	0x05
	.zero		1


	//   ....[104]....
        /*0768*/ 	.word	0x00003890
        /*076c*/ 	.word	0x000000ff
        /*0770*/ 	.word	0x00000000
        /*0774*/ 	.short	0x010a
        /*0776*/ 	.byte	0x05
	.zero		1


	//   ....[105]....
        /*0778*/ 	.word	0x00003930
        /*077c*/ 	.word	0x000000ff
        /*0780*/ 	.word	0x00000000
        /*0784*/ 	.short	0x010a
        /*0786*/ 	.byte	0x05
	.zero		1


	//   ....[106]....
        /*0788*/ 	.word	0x000039d0
        /*078c*/ 	.word	0x000000ff
        /*0790*/ 	.word	0x00000000
        /*0794*/ 	.short	0x010a
        /*0796*/ 	.byte	0x05
	.zero		1


	//   ....[107]....
        /*0798*/ 	.word	0x00003a70
        /*079c*/ 	.word	0x000000ff
        /*07a0*/ 	.word	0x00000000
        /*07a4*/ 	.short	0x010a
        /*07a6*/ 	.byte	0x05
	.zero		1


	//   ....[108]....
        /*07a8*/ 	.word	0x00003b10
        /*07ac*/ 	.word	0x000000ff
        /*07b0*/ 	.word	0x00000000
        /*07b4*/ 	.short	0x010a
        /*07b6*/ 	.byte	0x05
	.zero		1


	//   ....[109]....
        /*07b8*/ 	.word	0x00003bb0
        /*07bc*/ 	.word	0x000000ff
        /*07c0*/ 	.word	0x00000000
        /*07c4*/ 	.short	0x010a
        /*07c6*/ 	.byte	0x05
	.zero		1


	//   ....[110]....
        /*07c8*/ 	.word	0x00003c50
        /*07cc*/ 	.word	0x000000ff
        /*07d0*/ 	.word	0x00000000
        /*07d4*/ 	.short	0x010a
        /*07d6*/ 	.byte	0x05
	.zero		1


	//   ....[111]....
        /*07d8*/ 	.word	0x00003cf0
        /*07dc*/ 	.word	0x000000ff
        /*07e0*/ 	.word	0x00000000
        /*07e4*/ 	.short	0x010a
        /*07e6*/ 	.byte	0x05
	.zero		1


	//   ....[112]....
        /*07e8*/ 	.word	0x00003d90
        /*07ec*/ 	.word	0x000000ff
        /*07f0*/ 	.word	0x00000000
        /*07f4*/ 	.short	0x010a
        /*07f6*/ 	.byte	0x05
	.zero		1


	//   ....[113]....
        /*07f8*/ 	.word	0x00003e30
        /*07fc*/ 	.word	0x000000ff
        /*0800*/ 	.word	0x00000000
        /*0804*/ 	.short	0x010a
        /*0806*/ 	.byte	0x05
	.zero		1


	//   ....[114]....
        /*0808*/ 	.word	0x00003ed0
        /*080c*/ 	.word	0x000000ff
        /*0810*/ 	.word	0x00000000
        /*0814*/ 	.short	0x010a
        /*0816*/ 	.byte	0x05
	.zero		1


	//   ....[115]....
        /*0818*/ 	.word	0x00003f70
        /*081c*/ 	.word	0x000000ff
        /*0820*/ 	.word	0x00000000
        /*0824*/ 	.short	0x010a
        /*0826*/ 	.byte	0x05
	.zero		1


	//   ....[116]....
        /*0828*/ 	.word	0x00004010
        /*082c*/ 	.word	0x000000ff
        /*0830*/ 	.word	0x00000000
        /*0834*/ 	.short	0x010a
        /*0836*/ 	.byte	0x05
	.zero		1


	//   ....[117]....
        /*0838*/ 	.word	0x000040b0
        /*083c*/ 	.word	0x000000ff
        /*0840*/ 	.word	0x00000000
        /*0844*/ 	.short	0x010a
        /*0846*/ 	.byte	0x05
	.zero		1


	//   ....[118]....
        /*0848*/ 	.word	0x00004150
        /*084c*/ 	.word	0x000000ff
        /*0850*/ 	.word	0x00000000
        /*0854*/ 	.short	0x010a
        /*0856*/ 	.byte	0x05
	.zero		1


	//   ....[119]....
        /*0858*/ 	.word	0x000041f0
        /*085c*/ 	.word	0x000000ff
        /*0860*/ 	.word	0x00000000
        /*0864*/ 	.short	0x010a
        /*0866*/ 	.byte	0x05
	.zero		1


	//   ....[120]....
        /*0868*/ 	.word	0x00004290
        /*086c*/ 	.word	0x000000ff
        /*0870*/ 	.word	0x00000000
        /*0874*/ 	.short	0x010a
        /*0876*/ 	.byte	0x05
	.zero		1


	//   ....[121]....
        /*0878*/ 	.word	0x00004330
        /*087c*/ 	.word	0x000000ff
        /*0880*/ 	.word	0x00000000
        /*0884*/ 	.short	0x010a
        /*0886*/ 	.byte	0x05
	.zero		1


	//   ....[122]....
        /*0888*/ 	.word	0x000043d0
        /*088c*/ 	.word	0x000000ff
        /*0890*/ 	.word	0x00000000
        /*0894*/ 	.short	0x010a
        /*0896*/ 	.byte	0x05
	.zero		1


	//   ....[123]....
        /*0898*/ 	.word	0x00004470
        /*089c*/ 	.word	0x000000ff
        /*08a0*/ 	.word	0x00000000
        /*08a4*/ 	.short	0x010a
        /*08a6*/ 	.byte	0x05
	.zero		1


	//   ....[124]....
        /*08a8*/ 	.word	0x00004510
        /*08ac*/ 	.word	0x000000ff
        /*08b0*/ 	.word	0x00000000
        /*08b4*/ 	.short	0x010a
        /*08b6*/ 	.byte	0x05
	.zero		1


	//   ....[125]....
        /*08b8*/ 	.word	0x000045b0
        /*08bc*/ 	.word	0x000000ff
        /*08c0*/ 	.word	0x00000000
        /*08c4*/ 	.short	0x010a
        /*08c6*/ 	.byte	0x05
	.zero		1


	//   ....[126]....
        /*08c8*/ 	.word	0x00004650
        /*08cc*/ 	.word	0x000000ff
        /*08d0*/ 	.word	0x00000000
        /*08d4*/ 	.short	0x010a
        /*08d6*/ 	.byte	0x05
	.zero		1


	//   ....[127]....
        /*08d8*/ 	.word	0x00004700
        /*08dc*/ 	.word	0x00000000
        /*08e0*/ 	.word	0x00000000
        /*08e4*/ 	.short	0x010a
        /*08e6*/ 	.byte	0xff
	.zero		1


	//   ....[128]....
        /*08e8*/ 	.word	0x00004850
        /*08ec*/ 	.word	0x000000ff
        /*08f0*/ 	.word	0x00000268
        /*08f4*/ 	.short	0x010a
        /*08f6*/ 	.byte	0x04
	.zero		1


	//   ....[129]....
        /*08f8*/ 	.word	0x000048f0
        /*08fc*/ 	.word	0x000000ff
        /*0900*/ 	.word	0x00000260
        /*0904*/ 	.short	0x010a
        /*0906*/ 	.byte	0x04
	.zero		1


	//   ....[130]....
        /*0908*/ 	.word	0x00004990
        /*090c*/ 	.word	0x000000ff
        /*0910*/ 	.word	0x00000000
        /*0914*/ 	.short	0x0101
        /*0916*/ 	.byte	0x05
	.zero		1


	//   ....[131]....
        /*0918*/ 	.word	0x000049d0
        /*091c*/ 	.word	0x000000ff
        /*0920*/ 	.word	0x00000268
        /*0924*/ 	.short	0x0106
        /*0926*/ 	.byte	0x04
	.zero		1


	//   ....[132]....
        /*0928*/ 	.word	0x00004a10
        /*092c*/ 	.word	0x00000000
        /*0930*/ 	.word	0x00000268
        /*0934*/ 	.short	0x010a
        /*0936*/ 	.byte	0xff
	.zero		1


	//   ....[133]....
        /*0938*/ 	.word	0x00004c60
        /*093c*/ 	.word	0x000000ff
        /*0940*/ 	.word	0x00000008
        /*0944*/ 	.short	0x010a
        /*0946*/ 	.byte	0x05
	.zero		1


	//   ....[134]....
        /*0948*/ 	.word	0x00004c80
        /*094c*/ 	.word	0x000000ff
        /*0950*/ 	.word	0x00000008
        /*0954*/ 	.short	0x010a
        /*0956*/ 	.byte	0x05
	.zero		1


	//   ....[135]....
        /*0958*/ 	.word	0x00004e10
        /*095c*/ 	.word	0x000000ff
        /*0960*/ 	.word	0x00000008
        /*0964*/ 	.short	0x010a
        /*0966*/ 	.byte	0x05
	.zero		1


	//   ....[136]....
        /*0968*/ 	.word	0x00004e30
        /*096c*/ 	.word	0x000000ff
        /*0970*/ 	.word	0x00000008
        /*0974*/ 	.short	0x010a
        /*0976*/ 	.byte	0x05
	.zero		1


	//   ....[137]....
        /*0978*/ 	.word	0x00004ef0
        /*097c*/ 	.word	0x000000ff
        /*0980*/ 	.word	0x00000000
        /*0984*/ 	.short	0x0101
        /*0986*/ 	.byte	0x04
	.zero		1


	//   ....[138]....
        /*0988*/ 	.word	0x00005250
        /*098c*/ 	.word	0x000000ff
        /*0990*/ 	.word	0x00000260
        /*0994*/ 	.short	0x010a
        /*0996*/ 	.byte	0x11
	.zero		1


	//   ....[139]....
        /*0998*/ 	.word	0x000052f0
        /*099c*/ 	.word	0x000000ff
        /*09a0*/ 	.word	0x00000000
        /*09a4*/ 	.short	0x0101
        /*09a6*/ 	.byte	0x17
	.zero		1


	//   ....[140]....
        /*09a8*/ 	.word	0x00005330
        /*09ac*/ 	.word	0x000000ff
        /*09b0*/ 	.word	0x00000280
        /*09b4*/ 	.short	0x010a
        /*09b6*/ 	.byte	0x16
	.zero		1


	//   ....[141]....
        /*09b8*/ 	.word	0x000053e0
        /*09bc*/ 	.word	0x000000ff
        /*09c0*/ 	.word	0x00000000
        /*09c4*/ 	.short	0x010a
        /*09c6*/ 	.byte	0x04
	.zero		1


	//   ....[142]....
        /*09c8*/ 	.word	0x00005420
        /*09cc*/ 	.word	0x000000ff
        /*09d0*/ 	.word	0x00000000
        /*09d4*/ 	.short	0x010a
        /*09d6*/ 	.byte	0x0a
	.zero		1


	//   ....[143]....
        /*09d8*/ 	.word	0x00005540
        /*09dc*/ 	.word	0x000000ff
        /*09e0*/ 	.word	0x00000000
        /*09e4*/ 	.short	0x010a
        /*09e6*/ 	.byte	0x04
	.zero		1


	//   ....[144]....
        /*09e8*/ 	.word	0x000057e0
        /*09ec*/ 	.word	0x000000ff
        /*09f0*/ 	.word	0x00000000
        /*09f4*/ 	.short	0x010a
        /*09f6*/ 	.byte	0x04
	.zero		1


	//   ....[145]....
        /*09f8*/ 	.word	0x00005880
        /*09fc*/ 	.word	0x00000000
        /*0a00*/ 	.word	0x00000000
        /*0a04*/ 	.short	0x010a
        /*0a06*/ 	.byte	0xff
	.zero		1


	//   ....[146]....
        /*0a08*/ 	.word	0x000058c0
        /*0a0c*/ 	.word	0x00000000
        /*0a10*/ 	.word	0x00000000
        /*0a14*/ 	.short	0x010a
        /*0a16*/ 	.byte	0xff
	.zero		1


	//   ....[147]....
        /*0a18*/ 	.word	0x00005930
        /*0a1c*/ 	.word	0x000000ff
        /*0a20*/ 	.word	0x00000000
        /*0a24*/ 	.short	0x0101
        /*0a26*/ 	.byte	0x04
	.zero		1


	//   ....[148]....
        /*0a28*/ 	.word	0x00005970
        /*0a2c*/ 	.word	0x000000ff
        /*0a30*/ 	.word	0x00000290
        /*0a34*/ 	.short	0x010a
        /*0a36*/ 	.byte	0x11
	.zero		1


	//   ....[149]....
        /*0a38*/ 	.word	0x000059d0
        /*0a3c*/ 	.word	0x000000ff
        /*0a40*/ 	.word	0x00000000
        /*0a44*/ 	.short	0x0101
        /*0a46*/ 	.byte	0x04
	.zero		1


	//   ....[150]....
        /*0a48*/ 	.word	0x00005e80
        /*0a4c*/ 	.word	0x000000ff
        /*0a50*/ 	.word	0x00000260
        /*0a54*/ 	.short	0x010a
        /*0a56*/ 	.byte	0x1c
	.zero		1


	//   ....[151]....
        /*0a58*/ 	.word	0x00005f20
        /*0a5c*/ 	.word	0x000000ff
        /*0a60*/ 	.word	0x00000000
        /*0a64*/ 	.short	0x0101
        /*0a66*/ 	.byte	0x25
	.zero		1


	//   ....[152]....
        /*0a68*/ 	.word	0x00006460
        /*0a6c*/ 	.word	0x000000ff
        /*0a70*/ 	.word	0x00000258
        /*0a74*/ 	.short	0x010a
        /*0a76*/ 	.byte	0x1c
	.zero		1


	//   ....[153]....
        /*0a78*/ 	.word	0x000065f0
        /*0a7c*/ 	.word	0x000000ff
        /*0a80*/ 	.word	0x00000248
        /*0a84*/ 	.short	0x010a
        /*0a86*/ 	.byte	0x1c
	.zero		1


	//   ....[154]....
        /*0a88*/ 	.word	0x00006980
        /*0a8c*/ 	.word	0x000000ff
        /*0a90*/ 	.word	0x00000240
        /*0a94*/ 	.short	0x010b
        /*0a96*/ 	.byte	0x1c
	.zero		1


	//   ....[155]....
        /*0a98*/ 	.word	0x00006990
        /*0a9c*/ 	.word	0x000000ff
        /*0aa0*/ 	.word	0x00000000
        /*0aa4*/ 	.short	0x0101
        /*0aa6*/ 	.byte	0x26
	.zero		1


	//   ....[156]....
        /*0aa8*/ 	.word	0x000069d0
        /*0aac*/ 	.word	0x00000000
        /*0ab0*/ 	.word	0x00000248
        /*0ab4*/ 	.short	0x010a
        /*0ab6*/ 	.byte	0xff
	.zero		1


	//   ....[157]....
        /*0ab8*/ 	.word	0x00006d30
        /*0abc*/ 	.word	0x000000ff
        /*0ac0*/ 	.word	0x00000260
        /*0ac4*/ 	.short	0x010a
        /*0ac6*/ 	.byte	0x2c
	.zero		1


	//   ....[158]....
        /*0ac8*/ 	.word	0x00006e00
        /*0acc*/ 	.word	0x000000ff
        /*0ad0*/ 	.word	0x00000000
        /*0ad4*/ 	.short	0x0101
        /*0ad6*/ 	.byte	0x04
	.zero		1


	//   ....[159]....
        /*0ad8*/ 	.word	0x00007920
        /*0adc*/ 	.word	0x000000ff
        /*0ae0*/ 	.word	0x00000240
        /*0ae4*/ 	.short	0x010a
        /*0ae6*/ 	.byte	0x2c
	.zero		1


	//   ....[160]....
        /*0ae8*/ 	.word	0x00007940
        /*0aec*/ 	.word	0x00000058
        /*0af0*/ 	.word	0x00000270
        /*0af4*/ 	.short	0x010a
        /*0af6*/ 	.byte	0xff
	.zero		1


	//   ....[161]....
        /*0af8*/ 	.word	0x00007a90
        /*0afc*/ 	.word	0x000000ff
        /*0b00*/ 	.word	0x00000240
        /*0b04*/ 	.short	0x010a
        /*0b06*/ 	.byte	0x2c
	.zero		1


	//   ....[162]....
        /*0b08*/ 	.word	0x00007b80
        /*0b0c*/ 	.word	0x000000ff
        /*0b10*/ 	.word	0x00000000
        /*0b14*/ 	.short	0x0101
        /*0b16*/ 	.byte	0x04
	.zero		1


	//   ....[163]....
        /*0b18*/ 	.word	0x00007be0
        /*0b1c*/ 	.word	0x00000058
        /*0b20*/ 	.word	0x00000270
        /*0b24*/ 	.short	0x010a
        /*0b26*/ 	.byte	0xff
	.zero		1


	//   ....[164]....
        /*0b28*/ 	.word	0x00007fc0
        /*0b2c*/ 	.word	0x00000058
        /*0b30*/ 	.word	0x00000000
        /*0b34*/ 	.short	0x0101
        /*0b36*/ 	.byte	0xff
	.zero		1


	//   ....[165]....
        /*0b38*/ 	.word	0x00008960
        /*0b3c*/ 	.word	0x00000000
        /*0b40*/ 	.word	0x00000120
        /*0b44*/ 	.short	0x010a
        /*0b46*/ 	.byte	0xff
	.zero		1


	//   ....[166]....
        /*0b48*/ 	.word	0x000089c0
        /*0b4c*/ 	.word	0x00000000
        /*0b50*/ 	.word	0x00000120
        /*0b54*/ 	.short	0x010a
        /*0b56*/ 	.byte	0xff
	.zero		1


	//   ....[167]....
        /*0b58*/ 	.word	0x00008a20
        /*0b5c*/ 	.word	0x00000000
        /*0b60*/ 	.word	0x00000260
        /*0b64*/ 	.short	0x010a
        /*0b66*/ 	.byte	0xff
	.zero		1


	//   ....[168]....
        /*0b68*/ 	.word	0x00008a80
        /*0b6c*/ 	.word	0x00000000
        /*0b70*/ 	.word	0x00000000
        /*0b74*/ 	.short	0x010a
        /*0b76*/ 	.byte	0xff
	.zero		1


	//   ....[169]....
        /*0b78*/ 	.word	0x00008ae0
        /*0b7c*/ 	.word	0x00000000
        /*0b80*/ 	.word	0x00000000
        /*0b84*/ 	.short	0x010a
        /*0b86*/ 	.byte	0xff
	.zero		1


	//   ....[170]....
        /*0b88*/ 	.word	0x00008b40
        /*0b8c*/ 	.word	0x00000000
        /*0b90*/ 	.word	0x00000000
        /*0b94*/ 	.short	0x010a
        /*0b96*/ 	.byte	0xff
	.zero		1


	//   ....[171]....
        /*0b98*/ 	.word	0x00008ba0
        /*0b9c*/ 	.word	0x00000000
        /*0ba0*/ 	.word	0x00000000
        /*0ba4*/ 	.short	0x010a
        /*0ba6*/ 	.byte	0xff
	.zero		1


	//   ....[172]....
        /*0ba8*/ 	.word	0x00008c00
        /*0bac*/ 	.word	0x00000000
        /*0bb0*/ 	.word	0x00000000
        /*0bb4*/ 	.short	0x010a
        /*0bb6*/ 	.byte	0xff
	.zero		1


	//   ....[173]....
        /*0bb8*/ 	.word	0x00008c60
        /*0bbc*/ 	.word	0x00000000
        /*0bc0*/ 	.word	0x00000000
        /*0bc4*/ 	.short	0x010a
        /*0bc6*/ 	.byte	0xff
	.zero		1


	//   ....[174]....
        /*0bc8*/ 	.word	0x00008cc0
        /*0bcc*/ 	.word	0x00000000
        /*0bd0*/ 	.word	0x00000000
        /*0bd4*/ 	.short	0x010a
        /*0bd6*/ 	.byte	0xff
	.zero		1


	//   ....[175]....
        /*0bd8*/ 	.word	0x00008d20
        /*0bdc*/ 	.word	0x00000000
        /*0be0*/ 	.word	0x00000000
        /*0be4*/ 	.short	0x010a
        /*0be6*/ 	.byte	0xff
	.zero		1


	//   ....[176]....
        /*0be8*/ 	.word	0x00008d80
        /*0bec*/ 	.word	0x00000000
        /*0bf0*/ 	.word	0x00000000
        /*0bf4*/ 	.short	0x010a
        /*0bf6*/ 	.byte	0xff
	.zero		1


	//   ....[177]....
        /*0bf8*/ 	.word	0x00008de0
        /*0bfc*/ 	.word	0x00000000
        /*0c00*/ 	.word	0x00000000
        /*0c04*/ 	.short	0x010a
        /*0c06*/ 	.byte	0xff
	.zero		1


	//   ....[178]....
        /*0c08*/ 	.word	0x00008e40
        /*0c0c*/ 	.word	0x00000000
        /*0c10*/ 	.word	0x00000000
        /*0c14*/ 	.short	0x010a
        /*0c16*/ 	.byte	0xff
	.zero		1


	//   ....[179]....
        /*0c18*/ 	.word	0x00008ea0
        /*0c1c*/ 	.word	0x00000000
        /*0c20*/ 	.word	0x00000000
        /*0c24*/ 	.short	0x010a
        /*0c26*/ 	.byte	0xff
	.zero		1


	//   ....[180]....
        /*0c28*/ 	.word	0x00008f00
        /*0c2c*/ 	.word	0x00000000
        /*0c30*/ 	.word	0x00000000
        /*0c34*/ 	.short	0x010a
        /*0c36*/ 	.byte	0xff
	.zero		1


	//   ....[181]....
        /*0c38*/ 	.word	0x00008f60
        /*0c3c*/ 	.word	0x00000000
        /*0c40*/ 	.word	0x00000000
        /*0c44*/ 	.short	0x010a
        /*0c46*/ 	.byte	0xff
	.zero		1


	//   ....[182]....
        /*0c48*/ 	.word	0x00008fc0
        /*0c4c*/ 	.word	0x00000000
        /*0c50*/ 	.word	0x00000000
        /*0c54*/ 	.short	0x010a
        /*0c56*/ 	.byte	0xff
	.zero		1


	//   ....[183]....
        /*0c58*/ 	.word	0x00009020
        /*0c5c*/ 	.word	0x00000000
        /*0c60*/ 	.word	0x00000000
        /*0c64*/ 	.short	0x010a
        /*0c66*/ 	.byte	0xff
	.zero		1


	//   ....[184]....
        /*0c68*/ 	.word	0x00009080
        /*0c6c*/ 	.word	0x00000000
        /*0c70*/ 	.word	0x00000000
        /*0c74*/ 	.short	0x010a
        /*0c76*/ 	.byte	0xff
	.zero		1


	//   ....[185]....
        /*0c78*/ 	.word	0x000090e0
        /*0c7c*/ 	.word	0x00000000
        /*0c80*/ 	.word	0x00000000
        /*0c84*/ 	.short	0x010a
        /*0c86*/ 	.byte	0xff
	.zero		1


	//   ....[186]....
        /*0c88*/ 	.word	0x00009140
        /*0c8c*/ 	.word	0x00000000
        /*0c90*/ 	.word	0x00000000
        /*0c94*/ 	.short	0x010a
        /*0c96*/ 	.byte	0xff
	.zero		1


	//   ....[187]....
        /*0c98*/ 	.word	0x000091a0
        /*0c9c*/ 	.word	0x00000000
        /*0ca0*/ 	.word	0x00000000
        /*0ca4*/ 	.short	0x010a
        /*0ca6*/ 	.byte	0xff
	.zero		1


	//   ....[188]....
        /*0ca8*/ 	.word	0x00009200
        /*0cac*/ 	.word	0x00000000
        /*0cb0*/ 	.word	0x00000000
        /*0cb4*/ 	.short	0x010a
        /*0cb6*/ 	.byte	0xff
	.zero		1


	//   ....[189]....
        /*0cb8*/ 	.word	0x00009260
        /*0cbc*/ 	.word	0x00000000
        /*0cc0*/ 	.word	0x00000000
        /*0cc4*/ 	.short	0x010a
        /*0cc6*/ 	.byte	0xff
	.zero		1


	//   ....[190]....
        /*0cc8*/ 	.word	0x000092c0
        /*0ccc*/ 	.word	0x00000000
        /*0cd0*/ 	.word	0x00000000
        /*0cd4*/ 	.short	0x010a
        /*0cd6*/ 	.byte	0xff
	.zero		1


	//   ....[191]....
        /*0cd8*/ 	.word	0x00009320
        /*0cdc*/ 	.word	0x00000000
        /*0ce0*/ 	.word	0x00000000
        /*0ce4*/ 	.short	0x010a
        /*0ce6*/ 	.byte	0xff
	.zero		1


	//   ....[192]....
        /*0ce8*/ 	.word	0x00009380
        /*0cec*/ 	.word	0x00000000
        /*0cf0*/ 	.word	0x00000000
        /*0cf4*/ 	.short	0x010a
        /*0cf6*/ 	.byte	0xff
	.zero		1


	//   ....[193]....
        /*0cf8*/ 	.word	0x000093e0
        /*0cfc*/ 	.word	0x00000000
        /*0d00*/ 	.word	0x00000000
        /*0d04*/ 	.short	0x010a
        /*0d06*/ 	.byte	0xff
	.zero		1


	//   ....[194]....
        /*0d08*/ 	.word	0x00009440
        /*0d0c*/ 	.word	0x00000000
        /*0d10*/ 	.word	0x00000000
        /*0d14*/ 	.short	0x010a
        /*0d16*/ 	.byte	0xff
	.zero		1


	//   ....[195]....
        /*0d18*/ 	.word	0x000094a0
        /*0d1c*/ 	.word	0x00000000
        /*0d20*/ 	.word	0x00000000
        /*0d24*/ 	.short	0x010a
        /*0d26*/ 	.byte	0xff
	.zero		1


	//   ....[196]....
        /*0d28*/ 	.word	0x00009500
        /*0d2c*/ 	.word	0x00000000
        /*0d30*/ 	.word	0x00000000
        /*0d34*/ 	.short	0x010a
        /*0d36*/ 	.byte	0xff
	.zero		1


	//   ....[197]....
        /*0d38*/ 	.word	0x00009560
        /*0d3c*/ 	.word	0x00000000
        /*0d40*/ 	.word	0x00000000
        /*0d44*/ 	.short	0x010a
        /*0d46*/ 	.byte	0xff
	.zero		1


	//   ....[198]....
        /*0d48*/ 	.word	0x000095c0
        /*0d4c*/ 	.word	0x00000000
        /*0d50*/ 	.word	0x00000000
        /*0d54*/ 	.short	0x010a
        /*0d56*/ 	.byte	0xff
	.zero		1


	//   ....[199]....
        /*0d58*/ 	.word	0x00009620
        /*0d5c*/ 	.word	0x00000000
        /*0d60*/ 	.word	0x00000000
        /*0d64*/ 	.short	0x010a
        /*0d66*/ 	.byte	0xff
	.zero		1


	//   ....[200]....
        /*0d68*/ 	.word	0x00009680
        /*0d6c*/ 	.word	0x00000000
        /*0d70*/ 	.word	0x00000000
        /*0d74*/ 	.short	0x010a
        /*0d76*/ 	.byte	0xff
	.zero		1


	//   ....[201]....
        /*0d78*/ 	.word	0x000096e0
        /*0d7c*/ 	.word	0x00000000
        /*0d80*/ 	.word	0x00000000
        /*0d84*/ 	.short	0x010a
        /*0d86*/ 	.byte	0xff
	.zero		1


	//   ....[202]....
        /*0d88*/ 	.word	0x00009740
        /*0d8c*/ 	.word	0x00000000
        /*0d90*/ 	.word	0x00000000
        /*0d94*/ 	.short	0x010a
        /*0d96*/ 	.byte	0xff
	.zero		1


	//   ....[203]....
        /*0d98*/ 	.word	0x000097a0
        /*0d9c*/ 	.word	0x00000004
        /*0da0*/ 	.word	0x00000268
        /*0da4*/ 	.short	0x010a
        /*0da6*/ 	.byte	0xff
	.zero		1


	//   ....[204]....
        /*0da8*/ 	.word	0x00009800
        /*0dac*/ 	.word	0x00000004
        /*0db0*/ 	.word	0x00000260
        /*0db4*/ 	.short	0x010a
        /*0db6*/ 	.byte	0xff
	.zero		1


	//   ....[205]....
        /*0db8*/ 	.word	0x00009860
        /*0dbc*/ 	.word	0x00000005
        /*0dc0*/ 	.word	0x00000008
        /*0dc4*/ 	.short	0x010a
        /*0dc6*/ 	.byte	0xff
	.zero		1


	//   ....[206]....
        /*0dc8*/ 	.word	0x00009950
        /*0dcc*/ 	.word	0x00000003
        /*0dd0*/ 	.word	0x00000008
        /*0dd4*/ 	.short	0x010a
        /*0dd6*/ 	.byte	0xff
	.zero		1


	//   ....[207]....
        /*0dd8*/ 	.word	0x000099b0
        /*0ddc*/ 	.word	0x00000004
        /*0de0*/ 	.word	0x00000260
        /*0de4*/ 	.short	0x010a
        /*0de6*/ 	.byte	0xff
	.zero		1


	//   ....[208]....
        /*0de8*/ 	.word	0x00009a10
        /*0dec*/ 	.word	0x00000004
        /*0df0*/ 	.word	0x00000280
        /*0df4*/ 	.short	0x010a
        /*0df6*/ 	.byte	0xff
	.zero		1


	//   ....[209]....
        /*0df8*/ 	.word	0x00009a70
        /*0dfc*/ 	.word	0x00000004
        /*0e00*/ 	.word	0x00000000
        /*0e04*/ 	.short	0x010a
        /*0e06*/ 	.byte	0xff
	.zero		1


	//   ....[210]....
        /*0e08*/ 	.word	0x00009ad0
        /*0e0c*/ 	.word	0x00000000
        /*0e10*/ 	.word	0x00000000
        /*0e14*/ 	.short	0x010a
        /*0e16*/ 	.byte	0xff
	.zero		1


	//   ....[211]....
        /*0e18*/ 	.word	0x00009b30
        /*0e1c*/ 	.word	0x00000000
        /*0e20*/ 	.word	0x00000290
        /*0e24*/ 	.short	0x010a
        /*0e26*/ 	.byte	0xff
	.zero		1


	//   ....[212]....
        /*0e28*/ 	.word	0x00009b90
        /*0e2c*/ 	.word	0x00000000
        /*0e30*/ 	.word	0x00000260
        /*0e34*/ 	.short	0x010a
        /*0e36*/ 	.byte	0xff
	.zero		1


	//   ....[213]....
        /*0e38*/ 	.word	0x00009bf0
        /*0e3c*/ 	.word	0x00000000
        /*0e40*/ 	.word	0x00000258
        /*0e44*/ 	.short	0x010a
        /*0e46*/ 	.byte	0xff
	.zero		1


	//   ....[214]....
        /*0e48*/ 	.word	0x00009c50
        /*0e4c*/ 	.word	0x00000000
        /*0e50*/ 	.word	0x00000248
        /*0e54*/ 	.short	0x010a
        /*0e56*/ 	.byte	0xff
	.zero		1


	//   ....[215]....
        /*0e58*/ 	.word	0x00009cb0
        /*0e5c*/ 	.word	0x00000000
        /*0e60*/ 	.word	0x00000260
        /*0e64*/ 	.short	0x010a
        /*0e66*/ 	.byte	0xff
	.zero		1


	//   ....[216]....
        /*0e68*/ 	.word	0x00009d10
        /*0e6c*/ 	.word	0x00000003
        /*0e70*/ 	.word	0x00000240
        /*0e74*/ 	.short	0x010a
        /*0e76*/ 	.byte	0xff
	.zero		1


	//   ....[217]....
        /*0e78*/ 	.word	0x00009d60
        /*0e7c*/ 	.word	0x00000058
        /*0e80*/ 	.word	0x00000270
        /*0e84*/ 	.short	0x010a
        /*0e86*/ 	.byte	0xff
	.zero		1


	//----- nvinfo : EIATTR_NUM_MBARRIERS
	.align		4
.L_47:
        /*0e88*/ 	.byte	0x03, 0x38
        /*0e8a*/ 	.short	0x0053


	//----- nvinfo : EIATTR_EXIT_INSTR_OFFSETS
	.align		4
        /*0e8c*/ 	.byte	0x04, 0x1c
        /*0e8e*/ 	.short	(.L_49 - .L_48)


	//   ....[0]....
.L_48:
        /*0e90*/ 	.word	0x00004730


	//   ....[1]....
        /*0e94*/ 	.word	0x000049e0


	//   ....[2]....
        /*0e98*/ 	.word	0x00004a40


	//   ....[3]....
        /*0e9c*/ 	.word	0x00005c00


	//   ....[4]....
        /*0ea0*/ 	.word	0x00006a00


	//   ....[5]....
        /*0ea4*/ 	.word	0x00006a40


	//   ....[6]....
        /*0ea8*/ 	.word	0x00008940


	//----- nvinfo : EIATTR_MAX_THREADS
	.align		4
.L_49:
        /*0eac*/ 	.byte	0x04, 0x05
        /*0eae*/ 	.short	(.L_51 - .L_50)
.L_50:
        /*0eb0*/ 	.word	0x00000100
        /*0eb4*/ 	.word	0x00000001
        /*0eb8*/ 	.word	0x00000001


	//----- nvinfo : EIATTR_CRS_STACK_SIZE
	.align		4
.L_51:
        /*0ebc*/ 	.byte	0x04, 0x1e
        /*0ebe*/ 	.short	(.L_53 - .L_52)
.L_52:
        /*0ec0*/ 	.word	0x00000000


	//----- nvinfo : EIATTR_CBANK_PARAM_SIZE
	.align		4
.L_53:
        /*0ec4*/ 	.byte	0x03, 0x19
        /*0ec6*/ 	.short	0x0900


	//----- nvinfo : EIATTR_PARAM_CBANK
	.align		4
        /*0ec8*/ 	.byte	0x04, 0x0a
        /*0eca*/ 	.short	(.L_55 - .L_54)
	.align		4
.L_54:
        /*0ecc*/ 	.word	index@(.nv.constant0._ZN7cutlass13device_kernelINS_4conv6kernel13ConvUniversalINS1_16ConvProblemShapeILNS1_8OperatorE0ELi3EEENS1_10collective14CollectiveConvINS1_47MainloopSm100TmaUmmaWarpSpecializedImplicitGemmILS5_0ELi36ELi3ELi1ELi2EN4cute5tupleIJNSA_1CILi2EEENSC_ILi1EEESE_EEEEENSB_IJNSC_ILi128EEENSC_ILi64EEENSB_IJSI_EEEEEENS_12float_e4m3_tESL_NSA_8TiledMMAINSA_8MMA_AtomIJNSA_10MMA_TraitsINSA_25SM100_MMA_F8F6F4_2x1SM_SSEJSL_SL_fSH_SI_NSA_17integral_constantINSA_4UMMA5MajorELSS_0EEEST_NSQ_INSR_7ScaleInELSU_0EEESV_EEEEEENSA_6LayoutINSB_IJSE_SE_SE_EEENSB_IJNSC_ILi0EEES10_S10_EEEEENSB_IJNSA_10UnderscoreES13_S13_EEEEENS7_6detail27Sm100ImplicitGemmTileTraitsINSA_25SM100_TMA_2SM_LOAD_IM2COLENSA_14ComposedLayoutINSA_7SwizzleILi2ELi4ELi3EEENSA_18smem_ptr_flag_bitsILi8EEENSY_INSB_IJNSC_ILi8EEESI_EEENSB_IJSI_SE_EEEEEEEvEENS17_INSA_18SM100_TMA_2SM_LOADES1I_vEEEENS_8epilogue10collective18CollectiveEpilogueINS1N_23Sm100TmaWarpSpecializedILi1ELi1ELi32ELb0ELb0EEEJNSB_IJSI_SI_SJ_EEENSB_IJNSY_ISI_SE_EES1T_EEESL_NSB_IJNSB_IJllllEEESE_S10_EEESL_S1W_NS1N_6fusion15FusionCallbacksIS1R_NS1X_17LinearCombinationISL_fSL_fLNS_15FloatRoundStyleE2EEES1S_S1U_JEEENSA_5SM1004TMEM4LOAD26SM100_TMEM_LOAD_32dp32b32xENSA_20SM90_TMA_LOAD_IM2COLES1I_NSA_39AutoVectorizingCopyWithAssumedAlignmentILi128EEENSA_21SM90_TMA_STORE_IM2COLES1I_S29_S29_EEEvvEEEEvNT_6ParamsE)
        /*0ed0*/ 	.short	0x0380
        /*0ed2*/ 	.short	0x0900


	//----- nvinfo : EIATTR_SW_WAR
	.align		4
.L_55:
        /*0ed4*/ 	.byte	0x04, 0x36
        /*0ed6*/ 	.short	(.L_57 - .L_56)
.L_56:
        /*0ed8*/ 	.word	0x00000008
.L_57:


//--------------------- .nv.callgraph             --------------------------
	.section	.nv.callgraph,"",@"SHT_CUDA_CALLGRAPH"
	.align	4
	.sectionentsize	8
	.align		4
        /*0000*/ 	.word	0x00000000
	.align		4
        /*0004*/ 	.word	0xffffffff
	.align		4
        /*0008*/ 	.word	index@(_ZN7cutlass13device_kernelINS_4conv6kernel13ConvUniversalINS1_16ConvProblemShapeILNS1_8OperatorE0ELi3EEENS1_10collective14CollectiveConvINS1_47MainloopSm100TmaUmmaWarpSpecializedImplicitGemmILS5_0ELi36ELi3ELi1ELi2EN4cute5tupleIJNSA_1CILi2EEENSC_ILi1EEESE_EEEEENSB_IJNSC_ILi128EEENSC_ILi64EEENSB_IJSI_EEEEEENS_12float_e4m3_tESL_NSA_8TiledMMAINSA_8MMA_AtomIJNSA_10MMA_TraitsINSA_25SM100_MMA_F8F6F4_2x1SM_SSEJSL_SL_fSH_SI_NSA_17integral_constantINSA_4UMMA5MajorELSS_0EEEST_NSQ_INSR_7ScaleInELSU_0EEESV_EEEEEENSA_6LayoutINSB_IJSE_SE_SE_EEENSB_IJNSC_ILi0EEES10_S10_EEEEENSB_IJNSA_10UnderscoreES13_S13_EEEEENS7_6detail27Sm100ImplicitGemmTileTraitsINSA_25SM100_TMA_2SM_LOAD_IM2COLENSA_14ComposedLayoutINSA_7SwizzleILi2ELi4ELi3EEENSA_18smem_ptr_flag_bitsILi8EEENSY_INSB_IJNSC_ILi8EEESI_EEENSB_IJSI_SE_EEEEEEEvEENS17_INSA_18SM100_TMA_2SM_LOADES1I_vEEEENS_8epilogue10collective18CollectiveEpilogueINS1N_23Sm100TmaWarpSpecializedILi1ELi1ELi32ELb0ELb0EEEJNSB_IJSI_SI_SJ_EEENSB_IJNSY_ISI_SE_EES1T_EEESL_NSB_IJNSB_IJllllEEESE_S10_EEESL_S1W_NS1N_6fusion15FusionCallbacksIS1R_NS1X_17LinearCombinationISL_fSL_fLNS_15FloatRoundStyleE2EEES1S_S1U_JEEENSA_5SM1004TMEM4LOAD26SM100_TMEM_LOAD_32dp32b32xENSA_20SM90_TMA_LOAD_IM2COLES1I_NSA_39AutoVectorizingCopyWithAssumedAlignmentILi128EEENSA_21SM90_TMA_STORE_IM2COLES1I_S29_S29_EEEvvEEEEvNT_6ParamsE)
	.align		4
        /*000c*/ 	.word	index@(__assertfail)
	.align		4
        /*0010*/ 	.word	0x00000000
	.align		4
        /*0014*/ 	.word	0xfffffffe
	.align		4
        /*0018*/ 	.word	0x00000000
	.align		4
        /*001c*/ 	.word	0xfffffffd
	.align		4
        /*0020*/ 	.word	0x00000000
	.align		4
        /*0024*/ 	.word	0xfffffffc


//--------------------- .nv.constant4             --------------------------
	.section	.nv.constant4,"a",@progbits
	.align	8
	.align		8
.nv.constant4:
        /*0000*/ 	.dword	__assertfail
	.align		8
        /*0008*/ 	.dword	__unnamed_1
	.align		8
        /*0010*/ 	.dword	__unnamed_2
	.align		8
        /*0018*/ 	.dword	_ZN39_INTERNAL_b2520ae6_4_k_cu_fa830096_34294cuda3std3__45__cpo5beginE
	.align		8
        /*0020*/ 	.dword	_ZN39_INTERNAL_b2520ae6_4_k_cu_fa830096_34294cuda3std3__45__cpo3endE
	.align		8
        /*0028*/ 	.dword	_ZN39_INTERNAL_b2520ae6_4_k_cu_fa830096_34294cuda3std3__45__cpo6cbeginE
	.align		8
        /*0030*/ 	.dword	_ZN39_INTERNAL_b2520ae6_4_k_cu_fa830096_34294cuda3std3__45__cpo4cendE
	.align		8
        /*0038*/ 	.dword	_ZN39_INTERNAL_b2520ae6_4_k_cu_fa830096_34294cuda3std3__441_GLOBAL__N__b2520ae6_4_k_cu_fa830096_34296ignoreE
	.align		8
        /*0040*/ 	.dword	_ZN39_INTERNAL_b2520ae6_4_k_cu_fa830096_34294cuda3std3__419piecewise_constructE
	.align		8
        /*0048*/ 	.dword	_ZN39_INTERNAL_b2520ae6_4_k_cu_fa830096_34294cuda3std3__48in_placeE
	.align		8
        /*0050*/ 	.dword	_ZN39_INTERNAL_b2520ae6_4_k_cu_fa830096_34294cuda3std6ranges3__45__cpo4swapE
	.align		8
        /*0058*/ 	.dword	_ZN39_INTERNAL_b2520ae6_4_k_cu_fa830096_34294cuda3std6ranges3__45__cpo9iter_moveE
	.align		8
        /*0060*/ 	.dword	_ZN39_INTERNAL_b2520ae6_4_k_cu_fa830096_34294cute7productE
	.align		8
        /*0068*/ 	.dword	_ZN39_INTERNAL_b2520ae6_4_k_cu_fa830096_34294cute1_E
	.align		8
        /*0070*/ 	.dword	$str$27
	.align		8
        /*0078*/ 	.dword	$str$28
	.align		8
        /*0080*/ 	.dword	$str$29
	.align		8
        /*0088*/ 	.dword	$str$30


//--------------------- .text._ZN7cutlass13device_kernelINS_4conv6kernel13ConvUniversalINS1_16ConvProblemShapeILNS1_8OperatorE0ELi3EEENS1_10collective14CollectiveConvINS1_47MainloopSm100TmaUmmaWarpSpecializedImplicitGemmILS5_0ELi36ELi3ELi1ELi2EN4cute5tupleIJNSA_1CILi2EEENSC_ILi1EEESE_EEEEENSB_IJNSC_ILi128EEENSC_ILi64EEENSB_IJSI_EEEEEENS_12float_e4m3_tESL_NSA_8TiledMMAINSA_8MMA_AtomIJNSA_10MMA_TraitsINSA_25SM100_MMA_F8F6F4_2x1SM_SSEJSL_SL_fSH_SI_NSA_17integral_constantINSA_4UMMA5MajorELSS_0EEEST_NSQ_INSR_7ScaleInELSU_0EEESV_EEEEEENSA_6LayoutINSB_IJSE_SE_SE_EEENSB_IJNSC_ILi0EEES10_S10_EEEEENSB_IJNSA_10UnderscoreES13_S13_EEEEENS7_6detail27Sm100ImplicitGemmTileTraitsINSA_25SM100_TMA_2SM_LOAD_IM2COLENSA_14ComposedLayoutINSA_7SwizzleILi2ELi4ELi3EEENSA_18smem_ptr_flag_bitsILi8EEENSY_INSB_IJNSC_ILi8EEESI_EEENSB_IJSI_SE_EEEEEEEvEENS17_INSA_18SM100_TMA_2SM_LOADES1I_vEEEENS_8epilogue10collective18CollectiveEpilogueINS1N_23Sm100TmaWarpSpecializedILi1ELi1ELi32ELb0ELb0EEEJNSB_IJSI_SI_SJ_EEENSB_IJNSY_ISI_SE_EES1T_EEESL_NSB_IJNSB_IJllllEEESE_S10_EEESL_S1W_NS1N_6fusion15FusionCallbacksIS1R_NS1X_17LinearCombinationISL_fSL_fLNS_15FloatRoundStyleE2EEES1S_S1U_JEEENSA_5SM1004TMEM4LOAD26SM100_TMEM_LOAD_32dp32b32xENSA_20SM90_TMA_LOAD_IM2COLES1I_NSA_39AutoVectorizingCopyWithAssumedAlignmentILi128EEENSA_21SM90_TMA_STORE_IM2COLES1I_S29_S29_EEEvvEEEEvNT_6ParamsE --------------------------
	.section	.text._ZN7cutlass13device_kernelINS_4conv6kernel13ConvUniversalINS1_16ConvProblemShapeILNS1_8OperatorE0ELi3EEENS1_10collective14CollectiveConvINS1_47MainloopSm100TmaUmmaWarpSpecializedImplicitGemmILS5_0ELi36ELi3ELi1ELi2EN4cute5tupleIJNSA_1CILi2EEENSC_ILi1EEESE_EEEEENSB_IJNSC_ILi128EEENSC_ILi64EEENSB_IJSI_EEEEEENS_12float_e4m3_tESL_NSA_8TiledMMAINSA_8MMA_AtomIJNSA_10MMA_TraitsINSA_25SM100_MMA_F8F6F4_2x1SM_SSEJSL_SL_fSH_SI_NSA_17integral_constantINSA_4UMMA5MajorELSS_0EEEST_NSQ_INSR_7ScaleInELSU_0EEESV_EEEEEENSA_6LayoutINSB_IJSE_SE_SE_EEENSB_IJNSC_ILi0EEES10_S10_EEEEENSB_IJNSA_10UnderscoreES13_S13_EEEEENS7_6detail27Sm100ImplicitGemmTileTraitsINSA_25SM100_TMA_2SM_LOAD_IM2COLENSA_14ComposedLayoutINSA_7SwizzleILi2ELi4ELi3EEENSA_18smem_ptr_flag_bitsILi8EEENSY_INSB_IJNSC_ILi8EEESI_EEENSB_IJSI_SE_EEEEEEEvEENS17_INSA_18SM100_TMA_2SM_LOADES1I_vEEEENS_8epilogue10collective18CollectiveEpilogueINS1N_23Sm100TmaWarpSpecializedILi1ELi1ELi32ELb0ELb0EEEJNSB_IJSI_SI_SJ_EEENSB_IJNSY_ISI_SE_EES1T_EEESL_NSB_IJNSB_IJllllEEESE_S10_EEESL_S1W_NS1N_6fusion15FusionCallbacksIS1R_NS1X_17LinearCombinationISL_fSL_fLNS_15FloatRoundStyleE2EEES1S_S1U_JEEENSA_5SM1004TMEM4LOAD26SM100_TMEM_LOAD_32dp32b32xENSA_20SM90_TMA_LOAD_IM2COLES1I_NSA_39AutoVectorizingCopyWithAssumedAlignmentILi128EEENSA_21SM90_TMA_STORE_IM2COLES1I_S29_S29_EEEvvEEEEvNT_6ParamsE,"ax",@progbits
	.align	128
.text._ZN7cutlass13device_kernelINS_4conv6kernel13ConvUniversalINS1_16ConvProblemShapeILNS1_8OperatorE0ELi3EEENS1_10collective14CollectiveConvINS1_47MainloopSm100TmaUmmaWarpSpecializedImplicitGemmILS5_0ELi36ELi3ELi1ELi2EN4cute5tupleIJNSA_1CILi2EEENSC_ILi1EEESE_EEEEENSB_IJNSC_ILi128EEENSC_ILi64EEENSB_IJSI_EEEEEENS_12float_e4m3_tESL_NSA_8TiledMMAINSA_8MMA_AtomIJNSA_10MMA_TraitsINSA_25SM100_MMA_F8F6F4_2x1SM_SSEJSL_SL_fSH_SI_NSA_17integral_constantINSA_4UMMA5MajorELSS_0EEEST_NSQ_INSR_7ScaleInELSU_0EEESV_EEEEEENSA_6LayoutINSB_IJSE_SE_SE_EEENSB_IJNSC_ILi0EEES10_S10_EEEEENSB_IJNSA_10UnderscoreES13_S13_EEEEENS7_6detail27Sm100ImplicitGemmTileTraitsINSA_25SM100_TMA_2SM_LOAD_IM2COLENSA_14ComposedLayoutINSA_7SwizzleILi2ELi4ELi3EEENSA_18smem_ptr_flag_bitsILi8EEENSY_INSB_IJNSC_ILi8EEESI_EEENSB_IJSI_SE_EEEEEEEvEENS17_INSA_18SM100_TMA_2SM_LOADES1I_vEEEENS_8epilogue10collective18CollectiveEpilogueINS1N_23Sm100TmaWarpSpecializedILi1ELi1ELi32ELb0ELb0EEEJNSB_IJSI_SI_SJ_EEENSB_IJNSY_ISI_SE_EES1T_EEESL_NSB_IJNSB_IJllllEEESE_S10_EEESL_S1W_NS1N_6fusion15FusionCallbacksIS1R_NS1X_17LinearCombinationISL_fSL_fLNS_15FloatRoundStyleE2EEES1S_S1U_JEEENSA_5SM1004TMEM4LOAD26SM100_TMEM_LOAD_32dp32b32xENSA_20SM90_TMA_LOAD_IM2COLES1I_NSA_39AutoVectorizingCopyWithAssumedAlignmentILi128EEENSA_21SM90_TMA_STORE_IM2COLES1I_S29_S29_EEEvvEEEEvNT_6ParamsE:
        .type           _ZN7cutlass13device_kernelINS_4conv6kernel13ConvUniversalINS1_16ConvProblemShapeILNS1_8OperatorE0ELi3EEENS1_10collective14CollectiveConvINS1_47MainloopSm100TmaUmmaWarpSpecializedImplicitGemmILS5_0ELi36ELi3ELi1ELi2EN4cute5tupleIJNSA_1CILi2EEENSC_ILi1EEESE_EEEEENSB_IJNSC_ILi128EEENSC_ILi64EEENSB_IJSI_EEEEEENS_12float_e4m3_tESL_NSA_8TiledMMAINSA_8MMA_AtomIJNSA_10MMA_TraitsINSA_25SM100_MMA_F8F6F4_2x1SM_SSEJSL_SL_fSH_SI_NSA_17integral_constantINSA_4UMMA5MajorELSS_0EEEST_NSQ_INSR_7ScaleInELSU_0EEESV_EEEEEENSA_6LayoutINSB_IJSE_SE_SE_EEENSB_IJNSC_ILi0EEES10_S10_EEEEENSB_IJNSA_10UnderscoreES13_S13_EEEEENS7_6detail27Sm100ImplicitGemmTileTraitsINSA_25SM100_TMA_2SM_LOAD_IM2COLENSA_14ComposedLayoutINSA_7SwizzleILi2ELi4ELi3EEENSA_18smem_ptr_flag_bitsILi8EEENSY_INSB_IJNSC_ILi8EEESI_EEENSB_IJSI_SE_EEEEEEEvEENS17_INSA_18SM100_TMA_2SM_LOADES1I_vEEEENS_8epilogue10collective18CollectiveEpilogueINS1N_23Sm100TmaWarpSpecializedILi1ELi1ELi32ELb0ELb0EEEJNSB_IJSI_SI_SJ_EEENSB_IJNSY_ISI_SE_EES1T_EEESL_NSB_IJNSB_IJllllEEESE_S10_EEESL_S1W_NS1N_6fusion15FusionCallbacksIS1R_NS1X_17LinearCombinationISL_fSL_fLNS_15FloatRoundStyleE2EEES1S_S1U_JEEENSA_5SM1004TMEM4LOAD26SM100_TMEM_LOAD_32dp32b32xENSA_20SM90_TMA_LOAD_IM2COLES1I_NSA_39AutoVectorizingCopyWithAssumedAlignmentILi128EEENSA_21SM90_TMA_STORE_IM2COLES1I_S29_S29_EEEvvEEEEvNT_6ParamsE,@function
        .size           _ZN7cutlass13device_kernelINS_4conv6kernel13ConvUniversalINS1_16ConvProblemShapeILNS1_8OperatorE0ELi3EEENS1_10collective14CollectiveConvINS1_47MainloopSm100TmaUmmaWarpSpecializedImplicitGemmILS5_0ELi36ELi3ELi1ELi2EN4cute5tupleIJNSA_1CILi2EEENSC_ILi1EEESE_EEEEENSB_IJNSC_ILi128EEENSC_ILi64EEENSB_IJSI_EEEEEENS_12float_e4m3_tESL_NSA_8TiledMMAINSA_8MMA_AtomIJNSA_10MMA_TraitsINSA_25SM100_MMA_F8F6F4_2x1SM_SSEJSL_SL_fSH_SI_NSA_17integral_constantINSA_4UMMA5MajorELSS_0EEEST_NSQ_INSR_7ScaleInELSU_0EEESV_EEEEEENSA_6LayoutINSB_IJSE_SE_SE_EEENSB_IJNSC_ILi0EEES10_S10_EEEEENSB_IJNSA_10UnderscoreES13_S13_EEEEENS7_6detail27Sm100ImplicitGemmTileTraitsINSA_25SM100_TMA_2SM_LOAD_IM2COLENSA_14ComposedLayoutINSA_7SwizzleILi2ELi4ELi3EEENSA_18smem_ptr_flag_bitsILi8EEENSY_INSB_IJNSC_ILi8EEESI_EEENSB_IJSI_SE_EEEEEEEvEENS17_INSA_18SM100_TMA_2SM_LOADES1I_vEEEENS_8epilogue10collective18CollectiveEpilogueINS1N_23Sm100TmaWarpSpecializedILi1ELi1ELi32ELb0ELb0EEEJNSB_IJSI_SI_SJ_EEENSB_IJNSY_ISI_SE_EES1T_EEESL_NSB_IJNSB_IJllllEEESE_S10_EEESL_S1W_NS1N_6fusion15FusionCallbacksIS1R_NS1X_17LinearCombinationISL_fSL_fLNS_15FloatRoundStyleE2EEES1S_S1U_JEEENSA_5SM1004TMEM4LOAD26SM100_TMEM_LOAD_32dp32b32xENSA_20SM90_TMA_LOAD_IM2COLES1I_NSA_39AutoVectorizingCopyWithAssumedAlignmentILi128EEENSA_21SM90_TMA_STORE_IM2COLES1I_S29_S29_EEEvvEEEEvNT_6ParamsE,(.L_x_236 - _ZN7cutlass13device_kernelINS_4conv6kernel13ConvUniversalINS1_16ConvProblemShapeILNS1_8OperatorE0ELi3EEENS1_10collective14CollectiveConvINS1_47MainloopSm100TmaUmmaWarpSpecializedImplicitGemmILS5_0ELi36ELi3ELi1ELi2EN4cute5tupleIJNSA_1CILi2EEENSC_ILi1EEESE_EEEEENSB_IJNSC_ILi128EEENSC_ILi64EEENSB_IJSI_EEEEEENS_12float_e4m3_tESL_NSA_8TiledMMAINSA_8MMA_AtomIJNSA_10MMA_TraitsINSA_25SM100_MMA_F8F6F4_2x1SM_SSEJSL_SL_fSH_SI_NSA_17integral_constantINSA_4UMMA5MajorELSS_0EEEST_NSQ_INSR_7ScaleInELSU_0EEESV_EEEEEENSA_6LayoutINSB_IJSE_SE_SE_EEENSB_IJNSC_ILi0EEES10_S10_EEEEENSB_IJNSA_10UnderscoreES13_S13_EEEEENS7_6detail27Sm100ImplicitGemmTileTraitsINSA_25SM100_TMA_2SM_LOAD_IM2COLENSA_14ComposedLayoutINSA_7SwizzleILi2ELi4ELi3EEENSA_18smem_ptr_flag_bitsILi8EEENSY_INSB_IJNSC_ILi8EEESI_EEENSB_IJSI_SE_EEEEEEEvEENS17_INSA_18SM100_TMA_2SM_LOADES1I_vEEEENS_8epilogue10collective18CollectiveEpilogueINS1N_23Sm100TmaWarpSpecializedILi1ELi1ELi32ELb0ELb0EEEJNSB_IJSI_SI_SJ_EEENSB_IJNSY_ISI_SE_EES1T_EEESL_NSB_IJNSB_IJllllEEESE_S10_EEESL_S1W_NS1N_6fusion15FusionCallbacksIS1R_NS1X_17LinearCombinationISL_fSL_fLNS_15FloatRoundStyleE2EEES1S_S1U_JEEENSA_5SM1004TMEM4LOAD26SM100_TMEM_LOAD_32dp32b32xENSA_20SM90_TMA_LOAD_IM2COLES1I_NSA_39AutoVectorizingCopyWithAssumedAlignmentILi128EEENSA_21SM90_TMA_STORE_IM2COLES1I_S29_S29_EEEvvEEEEvNT_6ParamsE)
        .other          _ZN7cutlass13device_kernelINS_4conv6kernel13ConvUniversalINS1_16ConvProblemShapeILNS1_8OperatorE0ELi3EEENS1_10collective14CollectiveConvINS1_47MainloopSm100TmaUmmaWarpSpecializedImplicitGemmILS5_0ELi36ELi3ELi1ELi2EN4cute5tupleIJNSA_1CILi2EEENSC_ILi1EEESE_EEEEENSB_IJNSC_ILi128EEENSC_ILi64EEENSB_IJSI_EEEEEENS_12float_e4m3_tESL_NSA_8TiledMMAINSA_8MMA_AtomIJNSA_10MMA_TraitsINSA_25SM100_MMA_F8F6F4_2x1SM_SSEJSL_SL_fSH_SI_NSA_17integral_constantINSA_4UMMA5MajorELSS_0EEEST_NSQ_INSR_7ScaleInELSU_0EEESV_EEEEEENSA_6LayoutINSB_IJSE_SE_SE_EEENSB_IJNSC_ILi0EEES10_S10_EEEEENSB_IJNSA_10UnderscoreES13_S13_EEEEENS7_6detail27Sm100ImplicitGemmTileTraitsINSA_25SM100_TMA_2SM_LOAD_IM2COLENSA_14ComposedLayoutINSA_7SwizzleILi2ELi4ELi3EEENSA_18smem_ptr_flag_bitsILi8EEENSY_INSB_IJNSC_ILi8EEESI_EEENSB_IJSI_SE_EEEEEEEvEENS17_INSA_18SM100_TMA_2SM_LOADES1I_vEEEENS_8epilogue10collective18CollectiveEpilogueINS1N_23Sm100TmaWarpSpecializedILi1ELi1ELi32ELb0ELb0EEEJNSB_IJSI_SI_SJ_EEENSB_IJNSY_ISI_SE_EES1T_EEESL_NSB_IJNSB_IJllllEEESE_S10_EEESL_S1W_NS1N_6fusion15FusionCallbacksIS1R_NS1X_17LinearCombinationISL_fSL_fLNS_15FloatRoundStyleE2EEES1S_S1U_JEEENSA_5SM1004TMEM4LOAD26SM100_TMEM_LOAD_32dp32b32xENSA_20SM90_TMA_LOAD_IM2COLES1I_NSA_39AutoVectorizingCopyWithAssumedAlignmentILi128EEENSA_21SM90_TMA_STORE_IM2COLES1I_S29_S29_EEEvvEEEEvNT_6ParamsE,@"STO_CUDA_ENTRY STV_DEFAULT"
_ZN7cutlass13device_kernelINS_4conv6kernel13ConvUniversalINS1_16ConvProblemShapeILNS1_8OperatorE0ELi3EEENS1_10collective14CollectiveConvINS1_47MainloopSm100TmaUmmaWarpSpecializedImplicitGemmILS5_0ELi36ELi3ELi1ELi2EN4cute5tupleIJNSA_1CILi2EEENSC_ILi1EEESE_EEEEENSB_IJNSC_ILi128EEENSC_ILi64EEENSB_IJSI_EEEEEENS_12float_e4m3_tESL_NSA_8TiledMMAINSA_8MMA_AtomIJNSA_10MMA_TraitsINSA_25SM100_MMA_F8F6F4_2x1SM_SSEJSL_SL_fSH_SI_NSA_17integral_constantINSA_4UMMA5MajorELSS_0EEEST_NSQ_INSR_7ScaleInELSU_0EEESV_EEEEEENSA_6LayoutINSB_IJSE_SE_SE_EEENSB_IJNSC_ILi0EEES10_S10_EEEEENSB_IJNSA_10UnderscoreES13_S13_EEEEENS7_6detail27Sm100ImplicitGemmTileTraitsINSA_25SM100_TMA_2SM_LOAD_IM2COLENSA_14ComposedLayoutINSA_7SwizzleILi2ELi4ELi3EEENSA_18smem_ptr_flag_bitsILi8EEENSY_INSB_IJNSC_ILi8EEESI_EEENSB_IJSI_SE_EEEEEEEvEENS17_INSA_18SM100_TMA_2SM_LOADES1I_vEEEENS_8epilogue10collective18CollectiveEpilogueINS1N_23Sm100TmaWarpSpecializedILi1ELi1ELi32ELb0ELb0EEEJNSB_IJSI_SI_SJ_EEENSB_IJNSY_ISI_SE_EES1T_EEESL_NSB_IJNSB_IJllllEEESE_S10_EEESL_S1W_NS1N_6fusion15FusionCallbacksIS1R_NS1X_17LinearCombinationISL_fSL_fLNS_15FloatRoundStyleE2EEES1S_S1U_JEEENSA_5SM1004TMEM4LOAD26SM100_TMEM_LOAD_32dp32b32xENSA_20SM90_TMA_LOAD_IM2COLES1I_NSA_39AutoVectorizingCopyWithAssumedAlignmentILi128EEENSA_21SM90_TMA_STORE_IM2COLES1I_S29_S29_EEEvvEEEEvNT_6ParamsE:
[----:B------:R-:W1:Y:S01]  /*0000*/  LDC R1, c[0x0][0x37c] ;  /* 0x0000df00ff017b82 */ /* 0x000e620000000800 */
[----:B------:R-:W2:Y:S01]  /*0010*/  S2R R69, SR_TID.X ;  /* 0x0000000000457919 */ /* 0x000ea20000002100 */
[----:B------:R-:W3:Y:S06]  /*0020*/  LDCU.64 UR8, c[0x0][0x990] ;  /* 0x00013200ff0877ac */ /* 0x000eec0008000a00 */
[----:B------:R-:W4:Y:S01]  /*0030*/  S2UR UR4, SR_CgaCtaId ;  /* 0x00000000000479c3 */ /* 0x000f220000008800 */
[----:B-1----:R-:W-:Y:S01]  /*0040*/  VIADD R1, R1, 0xfffffff8 ;  /* 0xfffffff801017836 */ /* 0x002fe20000000000 */
[----:B------:R-:W-:-:S02]  /*0050*/  PRMT R79, RZ, 0x7610, R79 ;  /* 0x00007610ff4f7816 */ /* 0x000fc4000000004f */
[----:B------:R-:W-:Y:S02]  /*0060*/  ELECT P1, URZ, PT ;  /* 0x0000000000ff782f */ /* 0x000fe40003820000 */
[----:B------:R-:W-:Y:S01]  /*0070*/  R2UR UR43, R1 ;  /* 0x00000000012b72ca */ /* 0x000fe200000e0000 */
[----:B---3--:R-:W-:-:S04]  /*0080*/  UISETP.NE.U32.AND UP0, UPT, UR8, URZ, UPT ;  /* 0x000000ff0800728c */ /* 0x008fc8000bf05070 */
[----:B------:R-:W-:Y:S02]  /*0090*/  UISETP.NE.AND.EX UP0, UPT, UR9, URZ, UPT, UP0 ;  /* 0x000000ff0900728c */ /* 0x000fe4000bf05300 */
[----:B----4-:R-:W-:Y:S02]  /*00a0*/  ULOP3.LUT UR31, UR4, 0x1, URZ, 0xc0, !UPT ;  /* 0x00000001041f7892 */ /* 0x010fe4000f8ec0ff */
[----:B------:R-:W-:Y:S01]  /*00b0*/  ULOP3.LUT UR30, UR4, 0x1, URZ, 0x3c, !UPT ;  /* 0x00000001041e7892 */ /* 0x000fe2000f8e3cff */
[----:B--2---:R-:W-:-:S05]  /*00c0*/  SHF.R.U32.HI R80, RZ, 0x5, R69 ;  /* 0x00000005ff507819 */ /* 0x004fca0000011645 */
[----:B------:R-:W1:Y:S02]  /*00d0*/  SHFL.IDX PT, R0, R80, RZ, 0x1f ;  /* 0x00001fff50007589 */ /* 0x000e6400000e0000 */
[----:B-1----:R-:W-:Y:S01]  /*00e0*/  R2UR UR18, R0 ;  /* 0x00000000001272ca */ /* 0x002fe200000e0000 */
[----:B------:R-:W-:-:S14]  /*00f0*/  BRA.U UP0, `(.L_x_0) ;  /* 0x0000000100307547 */ /* 0x000fdc000b800000 */
[----:B------:R-:W1:Y:S02]  /*0100*/  LDCU.64 UR4, c[0x0][0x988] ;  /* 0x00013100ff0477ac */ /* 0x000e640008000a00 */
[----:B-1----:R-:W-:-:S04]  /*0110*/  UISETP.NE.U32.AND UP0, UPT, UR4, URZ, UPT ;  /* 0x000000ff0400728c */ /* 0x002fc8000bf05070 */
[----:B------:R-:W-:-:S09]  /*0120*/  UISETP.NE.AND.EX UP0, UPT, UR5, URZ, UPT, UP0 ;  /* 0x000000ff0500728c */ /* 0x000fd2000bf05300 */
[----:B------:R-:W-:Y:S05]  /*0130*/  BRA.U !UP0, `(.L_x_1) ;  /* 0x0000000108147547 */ /* 0x000fea000b800000 */
[----:B------:R-:W1:Y:S01]  /*0140*/  LDC.64 R2, c[0x0][0x988] ;  /* 0x00026200ff027b82 */ /* 0x000e620000000a00 */
[----:B------:R-:W1:Y:S02]  /*0150*/  LDCU.64 UR4, c[0x0][0x358] ;  /* 0x00006b00ff0477ac */ /* 0x000e640008000a00 */
[----:B-1----:R1:W5:Y:S01]  /*0160*/  LDG.E R39, desc[UR4][R2.64] ;  /* 0x0000000402277981 */ /* 0x002362000c1e1900 */
[----:B------:R-:W-:Y:S01]  /*0170*/  HFMA2 R79, -RZ, RZ, 0, 5.9604644775390625e-08 ;  /* 0x00000001ff4f7431 */ /* 0x000fe200000001ff */
[----:B------:R-:W-:Y:S05]  /*0180*/  BRA `(.L_x_0) ;  /* 0x00000000000c7947 */ /* 0x000fea0003800000 */
.L_x_1:
[----:B------:R-:W1:Y:S01]  /*0190*/  LDCU UR4, c[0x0][0x980] ;  /* 0x00013000ff0477ac */ /* 0x000e620008000800 */
[----:B------:R-:W-:Y:S01]  /*01a0*/  HFMA2 R79, -RZ, RZ, 0, 5.9604644775390625e-08 ;  /* 0x00000001ff4f7431 */ /* 0x000fe200000001ff */
[----:B-1----:R-:W-:-:S07]  /*01b0*/  MOV R39, UR4 ;  /* 0x0000000400277c02 */ /* 0x002fce0008000f00 */
.L_x_0:
[----:B------:R-:W2:Y:S02]  /*01c0*/  LDCU.64 UR4, c[0x0][0x9b0] ;  /* 0x00013600ff0477ac */ /* 0x000ea40008000a00 */
[----:B--2---:R-:W-:-:S04]  /*01d0*/  UISETP.NE.U32.AND UP0, UPT, UR4, URZ, UPT ;  /* 0x000000ff0400728c */ /* 0x004fc8000bf05070 */
[----:B------:R-:W-:-:S09]  /*01e0*/  UISETP.NE.AND.EX UP0, UPT, UR5, URZ, UPT, UP0 ;  /* 0x000000ff0500728c */ /* 0x000fd2000bf05300 */
[----:B------:R-:W-:Y:S05]  /*01f0*/  BRA.U UP0, `(.L_x_2) ;  /* 0x0000000100287547 */ /* 0x000fea000b800000 */
[----:B------:R-:W2:Y:S02]  /*0200*/  LDCU.64 UR4, c[0x0][0x9a8] ;  /* 0x00013500ff0477ac */ /* 0x000ea40008000a00 */
[----:B--2---:R-:W-:-:S04]  /*0210*/  UISETP.NE.U32.AND UP0, UPT, UR4, URZ, UPT ;  /* 0x000000ff0400728c */ /* 0x004fc8000bf05070 */
[----:B------:R-:W-:-:S09]  /*0220*/  UISETP.NE.AND.EX UP0, UPT, UR5, URZ, UPT, UP0 ;  /* 0x000000ff0500728c */ /* 0x000fd2000bf05300 */
[----:B------:R-:W-:Y:S05]  /*0230*/  BRA.U !UP0, `(.L_x_3) ;  /* 0x0000000108107547 */ /* 0x000fea000b800000 */
[----:B-1----:R-:W1:Y:S01]  /*0240*/  LDC.64 R2, c[0x0][0x9a8] ;  /* 0x00026a00ff027b82 */ /* 0x002e620000000a00 */
[----:B------:R-:W1:Y:S02]  /*0250*/  LDCU.64 UR4, c[0x0][0x358] ;  /* 0x00006b00ff0477ac */ /* 0x000e640008000a00 */
[----:B-1----:R2:W5:Y:S01]  /*0260*/  LDG.E R38, desc[UR4][R2.64] ;  /* 0x0000000402267981 */ /* 0x002562000c1e1900 */
[----:B------:R-:W-:Y:S05]  /*0270*/  BRA `(.L_x_2) ;  /* 0x0000000000087947 */ /* 0x000fea0003800000 */
.L_x_3:
[----:B------:R-:W2:Y:S02]  /*0280*/  LDCU UR4, c[0x0][0x9a0] ;  /* 0x00013400ff0477ac */ /* 0x000ea40008000800 */
[----:B--2---:R-:W-:Y:S02]  /*0290*/  MOV R38, UR4 ;  /* 0x0000000400267c02 */ /* 0x004fe40008000f00 */
.L_x_2:
[----:B------:R-:W-:Y:S01]  /*02a0*/  IMAD.U32 R0, RZ, RZ, UR18 ;  /* 0x00000012ff007e24 */ /* 0x000fe2000f8e00ff */
[----:B------:R-:W-:Y:S04]  /*02b0*/  BSSY.RECONVERGENT B0, `(.L_x_4) ;  /* 0x000000c000007945 */ /* 0x000fe80003800200 */
[C---:B------:R-:W-:Y:S02]  /*02c0*/  ISETP.NE.OR P2, PT, R0.reuse, 0x1, !P1 ;  /* 0x000000010000780c */ /* 0x040fe40004f45670 */
[----:B------:R-:W-:-:S11]  /*02d0*/  ISETP.NE.OR P0, PT, R0, 0x3, !P1 ;  /* 0x000000030000780c */ /* 0x000fd60004f05670 */
[----:B------:R-:W-:Y:S05]  /*02e0*/  @P2 BRA `(.L_x_5) ;  /* 0x0000000000202947 */ /* 0x000fea0003800000 */
[----:B------:R-:W3:Y:S02]  /*02f0*/  LDCU.64 UR4, c[0x0][0x348] ;  /* 0x00006900ff0477ac */ /* 0x000ee40008000a00 */
[----:B---3--:R-:W-:Y:S02]  /*0300*/  UIADD3 UR6, UP1, UPT, UR4, 0x80, URZ ;  /* 0x0000008004067890 */ /* 0x008fe4000ff3e0ff */
[----:B------:R-:W-:Y:S02]  /*0310*/  UIADD3 UR4, UP0, UPT, UR4, 0x200, URZ ;  /* 0x0000020004047890 */ /* 0x000fe4000ff1e0ff */
[----:B------:R-:W-:Y:S02]  /*0320*/  UIADD3.X UR7, UPT, UPT, URZ, UR5, URZ, UP1, !UPT ;  /* 0x00000005ff077290 */ /* 0x000fe40008ffe4ff */
[----:B------:R-:W-:-:S07]  /*0330*/  UIADD3.X UR5, UPT, UPT, URZ, UR5, URZ, UP0, !UPT ;  /* 0x00000005ff057290 */ /* 0x000fce00087fe4ff */
[----:B------:R3:W-:Y:S02]  /*0340*/  UTMACCTL.PF [UR6] ;  /* 0x00000000060079b9 */ /* 0x0007e40008040000 */
[----:B------:R3:W-:Y:S02]  /*0350*/  UTMACCTL.PF [UR4] ;  /* 0x00000000040079b9 */ /* 0x0007e40008040000 */
[----:B---3--:R-:W-:Y:S01]  /*0360*/  NOP ;  /* 0x0000000000007918 */ /* 0x008fe20000000000 */
.L_x_5:
[----:B------:R-:W-:Y:S05]  /*0370*/  BSYNC.RECONVERGENT B0 ;  /* 0x0000000000007941 */ /* 0x000fea0003800200 */
.L_x_4:
[----:B------:R-:W-:Y:S04]  /*0380*/  BSSY.RECONVERGENT B0, `(.L_x_6) ;  /* 0x000000a000007945 */ /* 0x000fe80003800200 */
        /* <DEDUP_REMOVED lines=9> */
.L_x_7:
[----:B------:R-:W-:Y:S05]  /*0420*/  BSYNC.RECONVERGENT B0 ;  /* 0x0000000000007941 */ /* 0x000fea0003800200 */
.L_x_6:
[----:B------:R-:W3:Y:S01]  /*0430*/  LDCU.64 UR4, c[0x0][0x988] ;  /* 0x00013100ff0477ac */ /* 0x000ee20008000a00 */
[----:B------:R-:W-:Y:S02]  /*0440*/  UISETP.EQ.U32.AND UP1, UPT, UR8, URZ, UPT ;  /* 0x000000ff0800728c */ /* 0x000fe4000bf22070 */
[----:B------:R-:W-:Y:S02]  /*0450*/  UPLOP3.LUT UP3, UPT, UPT, UPT, UPT, 0x80, 0x8 ;  /* 0x000000000008789c */ /* 0x000fe40003f6f070 */
[----:B---3--:R-:W-:-:S04]  /*0460*/  UISETP.NE.U32.AND UP0, UPT, UR4, URZ, UPT ;  /* 0x000000ff0400728c */ /* 0x008fc8000bf05070 */
[----:B------:R-:W-:-:S04]  /*0470*/  UISETP.NE.AND.EX UP2, UPT, UR5, URZ, UPT, UP0 ;  /* 0x000000ff0500728c */ /* 0x000fc8000bf45300 */
[----:B------:R-:W-:-:S04]  /*0480*/  UISETP.EQ.OR.EX UP4, UPT, UR9, URZ, !UP2, UP1 ;  /* 0x000000ff0900728c */ /* 0x000fc8000d782710 */
[----:B------:R-:W-:-:S06]  /*0490*/  UP2UR UR4, UPR, URZ, 0x10 ;  /* 0x00000010ff047883 */ /* 0x000fcc0008000000 */
[----:B------:R-:W-:Y:S01]  /*04a0*/  MOV R82, UR4 ;  /* 0x0000000400527c02 */ /* 0x000fe20008000f00 */
[----:B------:R-:W-:Y:S06]  /*04b0*/  BRA.U !UP4, `(.L_x_8) ;  /* 0x000000010c207547 */ /* 0x000fec000b800000 */
[----:B------:R-:W-:Y:S01]  /*04c0*/  UISETP.NE.U32.AND UP1, UPT, UR8, URZ, UPT ;  /* 0x000000ff0800728c */ /* 0x000fe2000bf25070 */
[----:B-----5:R-:W-:Y:S01]  /*04d0*/  FSETP.NEU.AND P0, PT, R39, RZ, PT ;  /* 0x000000ff2700720b */ /* 0x020fe20003f0d000 */
[----:B------:R-:W-:Y:S02]  /*04e0*/  USEL UR4, URZ, 0xffffffff, UP2 ;  /* 0xffffffffff047887 */ /* 0x000fe40009000000 */
[----:B------:R-:W-:-:S10]  /*04f0*/  UISETP.NE.AND.EX UP1, UPT, UR9, URZ, UPT, UP1 ;  /* 0x000000ff0900728c */ /* 0x000fd4000bf25310 */
[----:B------:R-:W-:Y:S01]  /*0500*/  VOTEU.ANY UP0, P0 ;  /* 0x0000000000ff7886 */ /* 0x000fe20000000100 */
[----:B------:R-:W-:-:S04]  /*0510*/  @!UP1 USEL UR4, URZ, 0xffffffff, UP0 ;  /* 0xffffffffff049887 */ /* 0x000fc80008000000 */
[----:B------:R-:W-:-:S04]  /*0520*/  ULOP3.LUT UR4, UR4, 0x1, URZ, 0xc0, !UPT ;  /* 0x0000000104047892 */ /* 0x000fc8000f8ec0ff */
[----:B------:R-:W-:-:S11]  /*0530*/  UISETP.NE.U32.AND UP3, UPT, UR4, 0x1, UPT ;  /* 0x000000010400788c */ /* 0x000fd6000bf65070 */
.L_x_8:
[----:B------:R-:W3:Y:S01]  /*0540*/  SHFL.IDX PT, R0, R80, RZ, 0x1f ;  /* 0x00001fff50007589 */ /* 0x000ee200000e0000 */
[----:B------:R-:W-:Y:S02]  /*0550*/  UISETP.NE.AND UP5, UPT, UR18, 0x2, UPT ;  /* 0x000000021200788c */ /* 0x000fe4000bfa5270 */
[----:B------:R-:W-:Y:S02]  /*0560*/  UISETP.NE.AND UP0, UPT, UR18, 0x2, UPT ;  /* 0x000000021200788c */ /* 0x000fe4000bf05270 */
[----:B------:R-:W-:Y:S02]  /*0570*/  UISETP.NE.OR UP1, UPT, UR31, URZ, UP5 ;  /* 0x000000ff1f00728c */ /* 0x000fe4000af25670 */
[----:B------:R-:W-:-:S04]  /*0580*/  USEL UR42, URZ, 0x1, UP0 ;  /* 0x00000001ff2a7887 */ /* 0x000fc80008000000 */
[----:B------:R-:W-:Y:S02]  /*0590*/  PLOP3.LUT P3, PT, P1, PT, UP1, 0xae, 0xea ;  /* 0x0000000000ea781c */ /* 0x000fe40000f6f51e */
[----:B---3--:R-:W-:-:S13]  /*05a0*/  ISETP.NE.AND P0, PT, R0, RZ, PT ;  /* 0x000000ff0000720c */ /* 0x008fda0003f05270 */
[----:B------:R-:W-:Y:S05]  /*05b0*/  @P0 BRA `(.L_x_9) ;  /* 0x0000000400540947 */ /* 0x000fea0003800000 */
[----:B------:R-:W-:Y:S01]  /*05c0*/  ELECT P0, URZ, PT ;  /* 0x0000000000ff782f */ /* 0x000fe20003800000 */
[----:B------:R-:W-:-:S12]  /*05d0*/  BSSY.RECONVERGENT B0, `(.L_x_9) ;  /* 0x0000053000007945 */ /* 0x000fd80003800200 */
[----:B------:R-:W-:Y:S05]  /*05e0*/  @!P0 BRA `(.L_x_10) ;  /* 0x0000000400448947 */ /* 0x000fea0003800000 */
[----:B------:R-:W3:Y:S01]  /*05f0*/  S2UR UR5, SR_CgaCtaId ;  /* 0x00000000000579c3 */ /* 0x000ee20000008800 */
[----:B------:R-:W-:Y:S01]  /*0600*/  UMOV UR4, 0x400 ;  /* 0x0000040000047882 */ /* 0x000fe20000000000 */
[----:B------:R-:W-:Y:S02]  /*0610*/  UMOV UR6, 0x1 ;  /* 0x0000000100067882 */ /* 0x000fe40000000000 */
[----:B------:R-:W-:-:S04]  /*0620*/  UIADD3 UR6, UPT, UPT, -UR6, 0x100000, URZ ;  /* 0x0010000006067890 */ /* 0x000fc8000fffe1ff */
[----:B------:R-:W-:Y:S02]  /*0630*/  USHF.L.U32 UR7, UR6, 0xb, URZ ;  /* 0x0000000b06077899 */ /* 0x000fe400080006ff */
[----:B------:R-:W-:Y:S02]  /*0640*/  USHF.L.U32 UR6, UR6, 0x1, URZ ;  /* 0x0000000106067899 */ /* 0x000fe400080006ff */
[----:B---3--:R-:W-:Y:S01]  /*0650*/  ULEA UR4, UR5, UR4, 0x18 ;  /* 0x0000000405047291 */ /* 0x008fe2000f8ec0ff */
[----:B------:R-:W3:Y:S11]  /*0660*/  FENCE.VIEW.ASYNC.S ;  /* 0x00000000000073c6 */ /* 0x000ef60000000000 */
[----:B---3--:R3:W4:Y:S01]  /*0670*/  SYNCS.EXCH.64 URZ, [UR4], UR6 ;  /* 0x0000000604ff75b2 */ /* 0x0087220008000100 */
[----:B------:R3:W1:Y:S01]  /*0680*/  SYNCS.EXCH.64 URZ, [UR4+0x120], UR6 ;  /* 0x0001200604ff75b2 */ /* 0x0006620008000100 */
        /* <DEDUP_REMOVED lines=69> */
[----:B------:R3:W1:Y:S02]  /*0ae0*/  SYNCS.EXCH.64 URZ, [UR4+0x238], UR6 ;  /* 0x0002380604ff75b2 */ /* 0x0006640008000100 */
[----:B---34-:R-:W-:Y:S01]  /*0af0*/  NOP ;  /* 0x0000000000007918 */ /* 0x018fe20000000000 */
.L_x_10:
[----:B------:R-:W-:Y:S05]  /*0b00*/  BSYNC.RECONVERGENT B0 ;  /* 0x0000000000007941 */ /* 0x000fea0003800200 */
.L_x_9:
[----:B------:R-:W3:Y:S01]  /*0b10*/  SHFL.IDX PT, R0, R80, RZ, 0x1f ;  /* 0x00001fff50007589 */ /* 0x000ee200000e0000 */
[----:B------:R-:W-:Y:S01]  /*0b20*/  NOP ;  /* 0x0000000000007918 */ /* 0x000fe20000000000 */
[----:B---3--:R-:W-:-:S13]  /*0b30*/  ISETP.NE.AND P0, PT, R0, 0x1, PT ;  /* 0x000000010000780c */ /* 0x008fda0003f05270 */
[----:B------:R-:W-:Y:S05]  /*0b40*/  @P0 BRA `(.L_x_11) ;  /* 0x0000000000400947 */ /* 0x000fea0003800000 */
[----:B------:R-:W3:Y:S01]  /*0b50*/  S2UR UR5, SR_CgaCtaId ;  /* 0x00000000000579c3 */ /* 0x000ee20000008800 */
[----:B------:R-:W-:Y:S01]  /*0b60*/  UMOV UR4, 0x400 ;  /* 0x0000040000047882 */ /* 0x000fe20000000000 */
[----:B------:R-:W-:Y:S01]  /*0b70*/  UMOV UR8, 0x20 ;  /* 0x0000002000087882 */ /* 0x000fe20000000000 */
[----:B------:R-:W-:Y:S01]  /*0b80*/  UMOV UR6, 0x80 ;  /* 0x0000008000067882 */ /* 0x000fe20000000000 */
[----:B------:R-:W-:-:S04]  /*0b90*/  UIADD3 UR8, UPT, UPT, -UR8, 0x100000, URZ ;  /* 0x0010000008087890 */ /* 0x000fc8000fffe1ff */
[----:B------:R-:W-:Y:S02]  /*0ba0*/  USHF.L.U32 UR9, UR8, 0xb, URZ ;  /* 0x0000000b08097899 */ /* 0x000fe400080006ff */
[----:B------:R-:W-:Y:S02]  /*0bb0*/  USHF.L.U32 UR8, UR8, 0x1, URZ ;  /* 0x0000000108087899 */ /* 0x000fe400080006ff */
[----:B------:R-:W-:-:S04]  /*0bc0*/  UIADD3 UR6, UPT, UPT, -UR6, 0x100000, URZ ;  /* 0x0010000006067890 */ /* 0x000fc8000fffe1ff */
[----:B------:R-:W-:Y:S02]  /*0bd0*/  USHF.L.U32 UR7, UR6, 0xb, URZ ;  /* 0x0000000b06077899 */ /* 0x000fe400080006ff */
[----:B------:R-:W-:Y:S01]  /*0be0*/  USHF.L.U32 UR6, UR6, 0x1, URZ ;  /* 0x0000000106067899 */ /* 0x000fe200080006ff */
[----:B------:R-:W-:Y:S01]  /*0bf0*/  ELECT P0, URZ, PT ;  /* 0x0000000000ff782f */ /* 0x000fe20003800000 */
[----:B---3--:R-:W-:Y:S01]  /*0c00*/  ULEA UR4, UR5, UR4, 0x18 ;  /* 0x0000000405047291 */ /* 0x008fe2000f8ec0ff */
[----:B------:R-:W3:Y:S11]  /*0c10*/  FENCE.VIEW.ASYNC.S ;  /* 0x00000000000073c6 */ /* 0x000ef60000000000 */
[----:B---3--:R3:W4:Y:S01]  /*0c20*/  SYNCS.EXCH.64 URZ, [UR4+0x240], UR8 ;  /* 0x0002400804ff75b2 */ /* 0x0087220008000100 */
[----:B------:R3:W1:Y:S01]  /*0c30*/  SYNCS.EXCH.64 URZ, [UR4+0x248], UR6 ;  /* 0x0002480604ff75b2 */ /* 0x0006620008000100 */
[----:B------:R-:W-:Y:S01]  /*0c40*/  NOP ;  /* 0x0000000000007918 */ /* 0x000fe20000000000 */
.L_x_11:
[----:B------:R-:W2:Y:S01]  /*0c50*/  SHFL.IDX PT, R0, R80, RZ, 0x1f ;  /* 0x00001fff50007589 */ /* 0x000ea200000e0000 */
[----:B------:R-:W-:Y:S01]  /*0c60*/  NOP ;  /* 0x0000000000007918 */ /* 0x000fe20000000000 */
[----:B--2---:R-:W-:-:S13]  /*0c70*/  ISETP.NE.AND P0, PT, R0, 0x3, PT ;  /* 0x000000030000780c */ /* 0x004fda0003f05270 */
[----:B------:R-:W-:Y:S05]  /*0c80*/  @P0 BRA `(.L_x_12) ;  /* 0x0000000000300947 */ /* 0x000fea0003800000 */
[----:B------:R-:W2:Y:S01]  /*0c90*/  S2UR UR5, SR_CgaCtaId ;  /* 0x00000000000579c3 */ /* 0x000ea20000008800 */
[----:B---3--:R-:W-:Y:S01]  /*0ca0*/  UMOV UR4, 0x400 ;  /* 0x0000040000047882 */ /* 0x008fe20000000000 */
[----:B------:R-:W-:Y:S01]  /*0cb0*/  UMOV UR6, 0x20 ;  /* 0x0000002000067882 */ /* 0x000fe20000000000 */
[----:B------:R-:W-:Y:S01]  /*0cc0*/  ELECT P0, URZ, PT ;  /* 0x0000000000ff782f */ /* 0x000fe20003800000 */
[----:B------:R-:W-:-:S04]  /*0cd0*/  UIADD3 UR6, UPT, UPT, -UR6, 0x100000, URZ ;  /* 0x0010000006067890 */ /* 0x000fc8000fffe1ff */
[----:B------:R-:W-:Y:S02]  /*0ce0*/  USHF.L.U32 UR7, UR6, 0xb, URZ ;  /* 0x0000000b06077899 */ /* 0x000fe400080006ff */
[----:B------:R-:W-:Y:S02]  /*0cf0*/  USHF.L.U32 UR6, UR6, 0x1, URZ ;  /* 0x0000000106067899 */ /* 0x000fe400080006ff */
[----:B--2---:R-:W-:Y:S01]  /*0d00*/  ULEA UR4, UR5, UR4, 0x18 ;  /* 0x0000000405047291 */ /* 0x004fe2000f8ec0ff */
[----:B------:R-:W2:Y:S11]  /*0d10*/  FENCE.VIEW.ASYNC.S ;  /* 0x00000000000073c6 */ /* 0x000eb60000000000 */
[----:B--2---:R2:W3:Y:S01]  /*0d20*/  SYNCS.EXCH.64 URZ, [UR4+0x250], UR6 ;  /* 0x0002500604ff75b2 */ /* 0x0044e20008000100 */
[----:B------:R2:W1:Y:S01]  /*0d30*/  SYNCS.EXCH.64 URZ, [UR4+0x258], UR6 ;  /* 0x0002580604ff75b2 */ /* 0x0004620008000100 */
[----:B------:R-:W-:Y:S01]  /*0d40*/  NOP ;  /* 0x0000000000007918 */ /* 0x000fe20000000000 */
.L_x_12:
[----:B------:R-:W4:Y:S01]  /*0d50*/  SHFL.IDX PT, R0, R80, RZ, 0x1f ;  /* 0x00001fff50007589 */ /* 0x000f2200000e0000 */
[----:B------:R-:W-:Y:S01]  /*0d60*/  NOP ;  /* 0x0000000000007918 */ /* 0x000fe20000000000 */
[----:B----4-:R-:W-:-:S13]  /*0d70*/  ISETP.NE.AND P0, PT, R0, 0x4, PT ;  /* 0x000000040000780c */ /* 0x010fda0003f05270 */
[----:B------:R-:W-:Y:S05]  /*0d80*/  @P0 BRA `(.L_x_13) ;  /* 0x0000000000440947 */ /* 0x000fea0003800000 */
[----:B------:R-:W4:Y:S01]  /*0d90*/  S2UR UR5, SR_CgaCtaId ;  /* 0x00000000000579c3 */ /* 0x000f220000008800 */
[----:B--23--:R-:W-:Y:S01]  /*0da0*/  UMOV UR4, 0x1e0 ;  /* 0x000001e000047882 */ /* 0x00cfe20000000000 */
[----:B------:R-:W-:Y:S01]  /*0db0*/  UMOV UR6, 0x400 ;  /* 0x0000040000067882 */ /* 0x000fe20000000000 */
[----:B------:R-:W-:Y:S01]  /*0dc0*/  USEL UR4, UR4, 0x1a0, UP3 ;  /* 0x000001a004047887 */ /* 0x000fe20009800000 */
[----:B------:R-:W-:Y:S01]  /*0dd0*/  UMOV UR8, 0x1 ;  /* 0x0000000100087882 */ /* 0x000fe20000000000 */
[----:B------:R-:W-:Y:S01]  /*0de0*/  ELECT P0, URZ, PT ;  /* 0x0000000000ff782f */ /* 0x000fe20003800000 */
[----:B------:R-:W-:-:S04]  /*0df0*/  UIADD3 UR8, UPT, UPT, -UR8, 0x100000, URZ ;  /* 0x0010000008087890 */ /* 0x000fc8000fffe1ff */
[----:B------:R-:W-:Y:S02]  /*0e00*/  USHF.L.U32 UR9, UR8, 0xb, URZ ;  /* 0x0000000b08097899 */ /* 0x000fe400080006ff */
[----:B------:R-:W-:Y:S02]  /*0e10*/  USHF.L.U32 UR8, UR8, 0x1, URZ ;  /* 0x0000000108087899 */ /* 0x000fe400080006ff */
[----:B----4-:R-:W-:Y:S02]  /*0e20*/  ULEA UR6, UR5, UR6, 0x18 ;  /* 0x0000000605067291 */ /* 0x010fe4000f8ec0ff */
[----:B------:R-:W-:-:S04]  /*0e30*/  UIADD3 UR4, UPT, UPT, -UR4, 0x100000, URZ ;  /* 0x0010000004047890 */ /* 0x000fc8000fffe1ff */
[----:B------:R-:W-:Y:S02]  /*0e40*/  USHF.L.U32 UR5, UR4, 0xb, URZ ;  /* 0x0000000b04057899 */ /* 0x000fe400080006ff */
[----:B------:R-:W-:Y:S01]  /*0e50*/  USHF.L.U32 UR4, UR4, 0x1, URZ ;  /* 0x0000000104047899 */ /* 0x000fe200080006ff */
[----:B------:R-:W2:Y:S03]  /*0e60*/  FENCE.VIEW.ASYNC.S ;  /* 0x00000000000073c6 */ /* 0x000ea60000000000 */
[----:B--2---:R4:W2:Y:S08]  /*0e70*/  SYNCS.EXCH.64 URZ, [UR6+0x260], UR8 ;  /* 0x0002600806ff75b2 */ /* 0x0048b00008000100 */
[----:B------:R4:W3:Y:S02]  /*0e80*/  SYNCS.EXCH.64 URZ, [UR6+0x268], UR4 ;  /* 0x0002680406ff75b2 */ /* 0x0008e40008000100 */
[----:B----4-:R-:W-:Y:S01]  /*0e90*/  NOP ;  /* 0x0000000000007918 */ /* 0x010fe20000000000 */
.L_x_13:
[----:B------:R-:W4:Y:S01]  /*0ea0*/  SHFL.IDX PT, R0, R80, RZ, 0x1f ;  /* 0x00001fff50007589 */ /* 0x000f2200000e0000 */
[----:B------:R-:W-:Y:S01]  /*0eb0*/  ISETP.NE.OR P1, PT, RZ, UR18, !P1 ;  /* 0x00000012ff007c0c */ /* 0x000fe2000cf25670 */
[----:B------:R-:W-:Y:S01]  /*0ec0*/  NOP ;  /* 0x0000000000007918 */ /* 0x000fe20000000000 */
[----:B----4-:R-:W-:-:S13]  /*0ed0*/  ISETP.NE.AND P0, PT, R0, 0x5, PT ;  /* 0x000000050000780c */ /* 0x010fda0003f05270 */
[----:B------:R-:W-:Y:S05]  /*0ee0*/  @P0 BRA `(.L_x_14) ;  /* 0x0000000000480947 */ /* 0x000fea0003800000 */
[----:B------:R-:W4:Y:S01]  /*0ef0*/  S2UR UR5, SR_CgaCtaId ;  /* 0x00000000000579c3 */ /* 0x000f220000008800 */
[----:B--23--:R-:W-:Y:S01]  /*0f00*/  UMOV UR4, 0x400 ;  /* 0x0000040000047882 */ /* 0x00cfe20000000000 */
        /* <DEDUP_REMOVED lines=9> */
[----:B----4-:R-:W-:Y:S01]  /*0fa0*/  ULEA UR4, UR5, UR4, 0x18 ;  /* 0x0000000405047291 */ /* 0x010fe2000f8ec0ff */
[----:B------:R-:W2:Y:S11]  /*0fb0*/  FENCE.VIEW.ASYNC.S ;  /* 0x00000000000073c6 */ /* 0x000eb60000000000 */
[----:B--2---:R4:W2:Y:S01]  /*0fc0*/  SYNCS.EXCH.64 URZ, [UR4+0x270], UR6 ;  /* 0x0002700604ff75b2 */ /* 0x0048a20008000100 */
[----:B------:R4:W3:Y:S01]  /*0fd0*/  SYNCS.EXCH.64 URZ, [UR4+0x280], UR8 ;  /* 0x0002800804ff75b2 */ /* 0x0008e20008000100 */
[----:B------:R4:W1:Y:S01]  /*0fe0*/  SYNCS.EXCH.64 URZ, [UR4+0x278], UR6 ;  /* 0x0002780604ff75b2 */ /* 0x0008620008000100 */
[----:B------:R4:W1:Y:S02]  /*0ff0*/  SYNCS.EXCH.64 URZ, [UR4+0x288], UR8 ;  /* 0x0002880804ff75b2 */ /* 0x0008640008000100 */
[----:B----4-:R-:W-:Y:S01]  /*1000*/  NOP ;  /* 0x0000000000007918 */ /* 0x010fe20000000000 */
.L_x_14:
[----:B--23--:R-:W2:Y:S01]  /*1010*/  S2UR UR7, SR_CgaCtaId ;  /* 0x00000000000779c3 */ /* 0x00cea20000008800 */
[----:B------:R-:W-:Y:S01]  /*1020*/  VOTEU.ALL UP0, P1 ;  /* 0x0000000000ff7886 */ /* 0x000fe20000800000 */
[----:B------:R-:W-:Y:S01]  /*1030*/  UMOV UR4, 0x20 ;  /* 0x0000002000047882 */ /* 0x000fe20000000000 */
[----:B------:R-:W-:Y:S01]  /*1040*/  NOP ;  /* 0x0000000000007918 */ /* 0x000fe20000000000 */
[----:B-1----:R-:W-:Y:S01]  /*1050*/  LOP3.LUT R3, R69, 0x1f, RZ, 0xc0, !PT ;  /* 0x0000001f45037812 */ /* 0x002fe200078ec0ff */
[----:B------:R-:W-:Y:S01]  /*1060*/  UISETP.NE.AND UP4, UPT, UR18, URZ, UPT ;  /* 0x000000ff1200728c */ /* 0x000fe2000bf85270 */
[----:B------:R-:W-:Y:S01]  /*1070*/  @!UP0 UMOV UR6, 0x400 ;  /* 0x0000040000068882 */ /* 0x000fe20000000000 */
[----:B------:R-:W-:-:S04]  /*1080*/  @!UP0 UIADD3 UR4, UPT, UPT, -UR4, 0x100000, URZ ;  /* 0x0010000004048890 */ /* 0x000fc8000fffe1ff */
[----:B------:R-:W-:Y:S02]  /*1090*/  @!UP0 USHF.L.U32 UR5, UR4, 0xb, URZ ;  /* 0x0000000b04058899 */ /* 0x000fe400080006ff */
[----:B------:R-:W-:Y:S02]  /*10a0*/  @!UP0 USHF.L.U32 UR4, UR4, 0x1, URZ ;  /* 0x0000000104048899 */ /* 0x000fe400080006ff */
[----:B--2---:R-:W-:Y:S01]  /*10b0*/  @!UP0 ULEA UR6, UR7, UR6, 0x18 ;  /* 0x0000000607068291 */ /* 0x004fe2000f8ec0ff */
[----:B------:R-:W1:Y:S01]  /*10c0*/  LDCU UR7, c[0x0][0x36c] ;  /* 0x00006d80ff0777ac */ /* 0x000e620008000800 */
[----:B------:R-:W-:Y:S01]  /*10d0*/  VOTEU.ALL UP0, P1 ;  /* 0x0000000000ff7886 */ /* 0x000fe20000800000 */
[----:B------:R-:W2:Y:S09]  /*10e0*/  FENCE.VIEW.ASYNC.S ;  /* 0x00000000000073c6 */ /* 0x000eb20000000000 */
[----:B--2---:R2:W3:Y:S01]  /*10f0*/  @!UP0 SYNCS.EXCH.64 URZ, [UR6+0x290], UR4 ;  /* 0x0002900406ff85b2 */ /* 0x0044e20008000100 */
[----:B-1----:R-:W-:-:S09]  /*1100*/  UISETP.EQ.U32.AND UP6, UPT, UR7, 0x1, UPT ;  /* 0x000000010700788c */ /* 0x002fd2000bfc2070 */
[----:B--2---:R-:W-:Y:S05]  /*1110*/  BRA.U !UP6, `(.L_x_15) ;  /* 0x000000010e087547 */ /* 0x004fea000b800000 */
[----:B---3--:R-:W-:Y:S01]  /*1120*/  UCGABAR_ARV ;  /* 0x00000000000079c7 */ /* 0x008fe20008000000 */
[----:B------:R-:W-:Y:S05]  /*1130*/  BRA `(.L_x_16) ;  /* 0x0000000000047947 */ /* 0x000fea0003800000 */
.L_x_15:
[----:B---3--:R-:W-:Y:S01]  /*1140*/  NOP ;  /* 0x0000000000007918 */ /* 0x008fe20000000000 */
.L_x_16:
[----:B------:R-:W1:Y:S01]  /*1150*/  S2UR UR20, SR_CTAID.X ;  /* 0x00000000001479c3 */ /* 0x000e620000002500 */
[----:B------:R-:W-:-:S05]  /*1160*/  CS2R.32 R81, SR_CgaSize ;  /* 0x0000000000517805 */ /* 0x000fca0000008a00 */
[----:B------:R-:W-:-:S05]  /*1170*/  IMAD R81, R81, -0xa0, RZ ;  /* 0xffffff6051517824 */ /* 0x000fca00078e02ff */
[----:B------:R-:W-:-:S14]  /*1180*/  R2UR UR5, R81 ;  /* 0x00000000510572ca */ /* 0x000fdc00000e0000 */
[----:B------:R-:W2:Y:S01]  /*1190*/  LDCU UR5, c[0x0][UR5+0x2b0] ;  /* 0x00005600050577ac */ /* 0x000ea20008000800 */
[----:B------:R-:W-:-:S05]  /*11a0*/  CS2R.32 R81, SR_CgaSize ;  /* 0x0000000000517805 */ /* 0x000fca0000008a00 */
[----:B------:R-:W-:-:S05]  /*11b0*/  IMAD R81, R81, -0xa0, RZ ;  /* 0xffffff6051517824 */ /* 0x000fca00078e02ff */
[----:B------:R-:W-:-:S14]  /*11c0*/  R2UR UR4, R81 ;  /* 0x00000000510472ca */ /* 0x000fdc00000e0000 */
[----:B------:R-:W3:Y:S01]  /*11d0*/  LDCU UR4, c[0x0][UR4+0x2b4] ;  /* 0x00005680040477ac */ /* 0x000ee20008000800 */
[----:B------:R-:W4:Y:S01]  /*11e0*/  S2UR UR51, SR_CTAID.Y ;  /* 0x00000000003379c3 */ /* 0x000f220000002600 */
[----:B------:R-:W-:-:S05]  /*11f0*/  CS2R.32 R81, SR_CgaSize ;  /* 0x0000000000517805 */ /* 0x000fca0000008a00 */
[----:B------:R-:W-:-:S05]  /*1200*/  IMAD R81, R81, -0xa0, RZ ;  /* 0xffffff6051517824 */ /* 0x000fca00078e02ff */
[----:B------:R-:W-:-:S14]  /*1210*/  R2UR UR7, R81 ;  /* 0x00000000510772ca */ /* 0x000fdc00000e0000 */
[----:B------:R-:W3:Y:S01]  /*1220*/  LDCU UR7, c[0x0][UR7+0x2a4] ;  /* 0x00005480070777ac */ /* 0x000ee20008000800 */
[----:B------:R-:W-:-:S05]  /*1230*/  CS2R.32 R81, SR_CgaSize ;  /* 0x0000000000517805 */ /* 0x000fca0000008a00 */
[----:B------:R-:W-:-:S05]  /*1240*/  IMAD R81, R81, -0xa0, RZ ;  /* 0xffffff6051517824 */ /* 0x000fca00078e02ff */
[----:B------:R-:W-:-:S14]  /*1250*/  R2UR UR63, R81 ;  /* 0x00000000513f72ca */ /* 0x000fdc00000e0000 */
[----:B------:R-:W3:Y:S01]  /*1260*/  LDCU UR63, c[0x0][UR63+0x2a0] ;  /* 0x000054003f3f77ac */ /* 0x000ee20008000800 */
[----:B------:R-:W3:Y:S01]  /*1270*/  LDCU UR19, c[0x0][0xc24] ;  /* 0x00018480ff1377ac */ /* 0x000ee20008000800 */
[----:B------:R-:W3:Y:S01]  /*1280*/  LDCU UR39, c[0x0][0xc24] ;  /* 0x00018480ff2777ac */ /* 0x000ee20008000800 */
[----:B-1----:R-:W-:Y:S01]  /*1290*/  I2FP.F32.U32 R2, UR20 ;  /* 0x0000001400027c45 */ /* 0x002fe20008201000 */
[----:B------:R-:W1:Y:S04]  /*12a0*/  LDCU UR23, c[0x0][0xc30] ;  /* 0x00018600ff1777ac */ /* 0x000e680008000800 */
[----:B--2---:R-:W-:Y:S01]  /*12b0*/  FMUL R2, R2, UR5 ;  /* 0x0000000502027c20 */ /* 0x004fe20008400000 */
[----:B----4-:R-:W-:-:S05]  /*12c0*/  I2FP.F32.U32 R0, UR51 ;  /* 0x0000003300007c45 */ /* 0x010fca0008201000 */
[----:B------:R-:W2:Y:S01]  /*12d0*/  F2I.U32.TRUNC.NTZ R2, R2 ;  /* 0x0000000200027305 */ /* 0x000ea2000020f000 */
[----:B---3--:R-:W-:-:S07]  /*12e0*/  FMUL R0, R0, UR4 ;  /* 0x0000000400007c20 */ /* 0x008fce0008400000 */
[----:B------:R-:W3:Y:S01]  /*12f0*/  F2I.U32.TRUNC.NTZ R0, R0 ;  /* 0x0000000000007305 */ /* 0x000ee2000020f000 */
[----:B--2---:R-:W-:Y:S02]  /*1300*/  R2UR UR4, R2 ;  /* 0x00000000020472ca */ /* 0x004fe400000e0000 */
[----:B------:R-:W-:Y:S02]  /*1310*/  PRMT R2, RZ, 0x7610, R2 ;  /* 0x00007610ff027816 */ /* 0x000fe40000000002 */
[----:B---3--:R-:W-:Y:S02]  /*1320*/  R2UR UR6, R0 ;  /* 0x00000000000672ca */ /* 0x008fe400000e0000 */
[----:B------:R-:W-:-:S07]  /*1330*/  PRMT R0, RZ, 0x7610, R0 ;  /* 0x00007610ff007816 */ /* 0x000fce0000000000 */
[----:B------:R-:W-:-:S04]  /*1340*/  UIADD3 UR5, UPT, UPT, -UR4, URZ, URZ ;  /* 0x000000ff04057290 */ /* 0x000fc8000fffe1ff */
[----:B------:R-:W-:Y:S02]  /*1350*/  UIMAD UR63, UR63, UR5, UR20 ;  /* 0x000000053f3f72a4 */ /* 0x000fe4000f8e0214 */
[----:B------:R-:W-:-:S04]  /*1360*/  UIADD3 UR4, UPT, UPT, -UR6, URZ, URZ ;  /* 0x000000ff06047290 */ /* 0x000fc8000fffe1ff */
[----:B------:R-:W-:-:S06]  /*1370*/  UIMAD UR4, UR7, UR4, UR51 ;  /* 0x00000004070472a4 */ /* 0x000fcc000f8e0233 */
[----:B------:R-:W-:Y:S01]  /*1380*/  IMAD.U32 R81, RZ, RZ, UR4 ;  /* 0x00000004ff517e24 */ /* 0x000fe2000f8e00ff */
[----:B-1----:R-:W-:Y:S06]  /*1390*/  BRA.U UP4, `(.L_x_17) ;  /* 0x00000001042c7547 */ /* 0x002fec000b800000 */
[----:B------:R-:W-:Y:S01]  /*13a0*/  R2UR UR4, R81 ;  /* 0x00000000510472ca */ /* 0x000fe200000e0000 */
[----:B------:R-:W-:-:S12]  /*13b0*/  UMOV UR7, 0x3 ;  /* 0x0000000300077882 */ /* 0x000fd80000000000 */
[----:B------:R-:W-:Y:S02]  /*13c0*/  UISETP.NE.AND UP0, UPT, UR4, URZ, UPT ;  /* 0x000000ff0400728c */ /* 0x000fe4000bf05270 */
[----:B------:R-:W-:Y:S02]  /*13d0*/  ULOP3.LUT UR4, UR63, 0xfffffffe, URZ, 0xc0, !UPT ;  /* 0xfffffffe3f047892 */ /* 0x000fe4000f8ec0ff */
[----:B------:R-:W-:Y:S02]  /*13e0*/  UISETP.LT.U32.OR UP0, UPT, UR63, 0x2, !UP0 ;  /* 0x000000023f00788c */ /* 0x000fe4000c701470 */
[----:B------:R-:W-:Y:S02]  /*13f0*/  USHF.L.U32 UR4, UR7, UR4, URZ ;  /* 0x0000000407047299 */ /* 0x000fe400080006ff */
[----:B------:R-:W-:Y:S02]  /*1400*/  USEL UR6, URZ, 0x1, !UP0 ;  /* 0x00000001ff067887 */ /* 0x000fe4000c000000 */
[----:B------:R-:W-:-:S02]  /*1410*/  USEL UR5, URZ, 0x2, !UP0 ;  /* 0x00000002ff057887 */ /* 0x000fc4000c000000 */
[----:B------:R-:W-:Y:S02]  /*1420*/  IMAD.U32 R0, RZ, RZ, UR4 ;  /* 0x00000004ff007e24 */ /* 0x000fe4000f8e00ff */
[----:B------:R-:W-:-:S06]  /*1430*/  UIADD3 UR5, UPT, UPT, UR6, UR5, URZ ;  /* 0x0000000506057290 */ /* 0x000fcc000fffe0ff */
[----:B------:R-:W-:-:S07]  /*1440*/  MOV R2, UR5 ;  /* 0x0000000500027c02 */ /* 0x000fce0008000f00 */
.L_x_17:
[----:B------:R-:W1:Y:S01]  /*1450*/  S2UR UR45, SR_CTAID.Z ;  /* 0x00000000002d79c3 */ /* 0x000e620000002700 */
[----:B------:R-:W-:Y:S01]  /*1460*/  UISETP.GE.AND UP0, UPT, UR19, 0x1, UPT ;  /* 0x000000011300788c */ /* 0x000fe2000bf06270 */
[----:B------:R-:W-:-:S08]  /*1470*/  UMOV UR49, UR20 ;  /* 0x0000001400317c82 */ /* 0x000fd00008000000 */
[----:B------:R-:W-:Y:S05]  /*1480*/  BRA.U !UP0, `(.L_x_18) ;  /* 0x0000000108d47547 */ /* 0x000fea000b800000 */
[----:B------:R-:W2:Y:S01]  /*1490*/  LDCU.128 UR12, c[0x0][0xc10] ;  /* 0x00018200ff0c77ac */ /* 0x000ea20008000c00 */
[----:B------:R-:W3:Y:S01]  /*14a0*/  LDCU UR21, c[0x0][0xc0c] ;  /* 0x00018180ff1577ac */ /* 0x000ee20008000800 */
[----:B------:R-:W4:Y:S01]  /*14b0*/  LDCU UR6, c[0x0][0x370] ;  /* 0x00006e00ff0677ac */ /* 0x000f220008000800 */
[----:B------:R-:W1:Y:S01]  /*14c0*/  LDCU UR7, c[0x0][0x374] ;  /* 0x00006e80ff0777ac */ /* 0x000e620008000800 */
[----:B------:R-:W1:Y:S01]  /*14d0*/  LDCU UR22, c[0x0][0xc20] ;  /* 0x00018400ff1677ac */ /* 0x000e620008000800 */
[----:B--2---:R-:W-:Y:S02]  /*14e0*/  UIMAD.WIDE.U32 UR4, UR20, UR12, URZ ;  /* 0x0000000c140472a5 */ /* 0x004fe4000f8e00ff */
[----:B---3--:R-:W-:Y:S01]  /*14f0*/  UISETP.NE.AND UP0, UPT, UR21, 0x1, UPT ;  /* 0x000000011500788c */ /* 0x008fe2000bf05270 */
[----:B------:R-:W2:Y:S01]  /*1500*/  LDCU.64 UR8, c[0x0][0xc28] ;  /* 0x00018500ff0877ac */ /* 0x000ea20008000a00 */
[----:B----4-:R-:W-:-:S03]  /*1510*/  UIMAD.WIDE.U32 UR10, UR6, UR12, URZ ;  /* 0x0000000c060a72a5 */ /* 0x010fc6000f8e00ff */
[----:B------:R-:W-:Y:S01]  /*1520*/  UMOV UR4, UR5 ;  /* 0x0000000500047c82 */ /* 0x000fe20008000000 */
[----:B------:R-:W-:Y:S02]  /*1530*/  UISETP.NE.AND UP1, UPT, UR19, 0x1, UPT ;  /* 0x000000011300788c */ /* 0x000fe4000bf25270 */
[----:B------:R-:W-:Y:S01]  /*1540*/  USHF.R.U32.HI UR4, URZ, UR13, UR4 ;  /* 0x0000000dff047299 */ /* 0x000fe20008011604 */
[----:B------:R-:W-:Y:S01]  /*1550*/  UMOV UR10, UR11 ;  /* 0x0000000b000a7c82 */ /* 0x000fe20008000000 */
[----:B------:R-:W-:Y:S02]  /*1560*/  UIMAD.WIDE.U32 UR16, UR51, UR15, URZ ;  /* 0x0000000f331072a5 */ /* 0x000fe4000f8e00ff */
[----:B------:R-:W-:Y:S02]  /*1570*/  USEL UR5, UR20, UR4, !UP0 ;  /* 0x0000000414057287 */ /* 0x000fe4000c000000 */
[----:B------:R-:W-:Y:S02]  /*1580*/  @UP0 USHF.R.U32.HI UR6, URZ, UR13, UR10 ;  /* 0x0000000dff060299 */ /* 0x000fe4000801160a */
[----:B------:R-:W-:-:S02]  /*1590*/  UISETP.NE.AND UP0, UPT, UR14, 0x1, UPT ;  /* 0x000000010e00788c */ /* 0x000fc4000bf05270 */
[----:B-1----:R-:W-:Y:S02]  /*15a0*/  UIMAD.WIDE.U32 UR10, UR7, UR15, URZ ;  /* 0x0000000f070a72a5 */ /* 0x002fe4000f8e00ff */
[----:B--2---:R-:W-:Y:S01]  /*15b0*/  UIMAD.WIDE.U32 UR12, UR6, UR8, URZ ;  /* 0x00000008060c72a5 */ /* 0x004fe2000f8e00ff */
[----:B------:R-:W-:Y:S01]  /*15c0*/  UMOV UR4, UR17 ;  /* 0x0000001100047c82 */ /* 0x000fe20008000000 */
[----:B------:R-:W-:-:S03]  /*15d0*/  UIADD3 UR49, UPT, UPT, -UR5, URZ, URZ ;  /* 0x000000ff05317290 */ /* 0x000fc6000fffe1ff */
[----:B------:R-:W-:Y:S01]  /*15e0*/  UMOV UR10, UR11 ;  /* 0x0000000b000a7c82 */ /* 0x000fe20008000000 */
[----:B------:R-:W-:Y:S02]  /*15f0*/  USHF.R.U32.HI UR4, URZ, UR22, UR4 ;  /* 0x00000016ff047299 */ /* 0x000fe40008011604 */
[----:B------:R-:W-:Y:S01]  /*1600*/  @UP0 USHF.R.U32.HI UR7, URZ, UR22, UR10 ;  /* 0x00000016ff070299 */ /* 0x000fe2000801160a */
[----:B------:R-:W-:Y:S01]  /*1610*/  UMOV UR12, UR13 ;  /* 0x0000000d000c7c82 */ /* 0x000fe20008000000 */
[----:B------:R-:W-:Y:S02]  /*1620*/  USEL UR4, UR51, UR4, !UP0 ;  /* 0x0000000433047287 */ /* 0x000fe4000c000000 */
[----:B------:R-:W-:Y:S02]  /*1630*/  UIMAD.WIDE.U32 UR10, UR7, UR8, URZ ;  /* 0x00000008070a72a5 */ /* 0x000fe4000f8e00ff */
[----:B------:R-:W-:Y:S02]  /*1640*/  @UP1 USHF.R.U32.HI UR6, URZ, UR9, UR12 ;  /* 0x00000009ff061299 */ /* 0x000fe4000801160c */
[----:B------:R-:W-:-:S02]  /*1650*/  UIMAD.WIDE.U32 UR12, UR4, UR8, URZ ;  /* 0x00000008040c72a5 */ /* 0x000fc4000f8e00ff */
[----:B------:R-:W-:Y:S01]  /*1660*/  UIMAD UR49, UR21, UR49, UR20 ;  /* 0x00000031153172a4 */ /* 0x000fe2000f8e0214 */
[----:B------:R-:W-:Y:S02]  /*1670*/  UMOV UR10, UR11 ;  /* 0x0000000b000a7c82 */ /* 0x000fe40008000000 */
[----:B------:R-:W-:Y:S02]  /*1680*/  @UP1 USHF.R.U32.HI UR7, URZ, UR9, UR10 ;  /* 0x00000009ff071299 */ /* 0x000fe4000801160a */
[----:B------:R-:W-:Y:S02]  /*1690*/  UIMAD UR10, UR6, UR19, URZ ;  /* 0x00000013060a72a4 */ /* 0x000fe4000f8e02ff */
[----:B------:R-:W-:-:S04]  /*16a0*/  UIMAD UR7, UR7, UR19, URZ ;  /* 0x00000013070772a4 */ /* 0x000fc8000f8e02ff */
[----:B------:R-:W-:-:S03]  /*16b0*/  UISETP.GE.AND UP0, UPT, UR4, UR7, UPT ;  /* 0x000000070400728c */ /* 0x000fc6000bf06270 */
[----:B------:R-:W-:Y:S01]  /*16c0*/  UMOV UR7, UR13 ;  /* 0x0000000d00077c82 */ /* 0x000fe20008000000 */
[----:B------:R-:W-:Y:S02]  /*16d0*/  UISETP.GE.OR UP0, UPT, UR5, UR10, UP0 ;  /* 0x0000000a0500728c */ /* 0x000fe40008706670 */
[----:B------:R-:W-:Y:S02]  /*16e0*/  UIMAD.WIDE.U32 UR10, UR5, UR8, URZ ;  /* 0x00000008050a72a5 */ /* 0x000fe4000f8e00ff */
[----:B------:R-:W-:Y:S02]  /*16f0*/  USHF.R.U32.HI UR7, URZ, UR9, UR7 ;  /* 0x00000009ff077299 */ /* 0x000fe40008011607 */
[----:B------:R-:W-:Y:S02]  /*1700*/  UIADD3 UR10, UPT, UPT, -UR4, URZ, URZ ;  /* 0x000000ff040a7290 */ /* 0x000fe4000fffe1ff */
[----:B------:R-:W-:Y:S02]  /*1710*/  USEL UR7, UR4, UR7, !UP1 ;  /* 0x0000000704077287 */ /* 0x000fe4000c800000 */
[----:B------:R-:W-:Y:S01]  /*1720*/  UIMAD UR10, UR14, UR10, UR51 ;  /* 0x0000000a0e0a72a4 */ /* 0x000fe2000f8e0233 */
[----:B------:R-:W-:-:S02]  /*1730*/  @!UP0 UMOV UR8, UR11 ;  /* 0x0000000b00088c82 */ /* 0x000fc40008000000 */
[----:B------:R-:W-:Y:S02]  /*1740*/  @!UP0 USHF.R.U32.HI UR8, URZ, UR9, UR8 ;  /* 0x00000009ff088299 */ /* 0x000fe40008011608 */
[----:B------:R-:W-:Y:S02]  /*1750*/  UIADD3 UR9, UPT, UPT, -UR7, URZ, URZ ;  /* 0x000000ff07097290 */ /* 0x000fe4000fffe1ff */
[----:B------:R-:W-:Y:S02]  /*1760*/  @!UP0 USEL UR8, UR5, UR8, !UP1 ;  /* 0x0000000805088287 */ /* 0x000fe4000c800000 */
[----:B------:R-:W-:Y:S02]  /*1770*/  UIMAD UR9, UR19, UR9, UR4 ;  /* 0x00000009130972a4 */ /* 0x000fe4000f8e0204 */
[----:B------:R-:W-:Y:S02]  /*1780*/  @!UP0 UIADD3 UR7, UPT, UPT, UR7, -UR8, URZ ;  /* 0x8000000807078290 */ /* 0x000fe4000fffe0ff */
[----:B------:R-:W-:-:S02]  /*1790*/  @!UP0 UIMAD UR6, UR9, UR6, UR8 ;  /* 0x00000006090682a4 */ /* 0x000fc4000f8e0208 */
[----:B------:R-:W-:-:S04]  /*17a0*/  @!UP0 UIMAD UR4, UR7, UR19, UR5 ;  /* 0x00000013070482a4 */ /* 0x000fc8000f8e0205 */
[----:B------:R-:W-:Y:S01]  /*17b0*/  UIMAD UR51, UR4, UR14, UR10 ;  /* 0x0000000e043372a4 */ /* 0x000fe2000f8e020a */
[----:B------:R-:W-:Y:S02]  /*17c0*/  @!UP0 UMOV UR5, UR6 ;  /* 0x0000000600058c82 */ /* 0x000fe40008000000 */
[----:B------:R-:W-:-:S12]  /*17d0*/  UIMAD UR49, UR5, UR21, UR49 ;  /* 0x00000015053172a4 */ /* 0x000fd8000f8e0231 */
.L_x_18:
[----:B------:R-:W-:-:S09]  /*17e0*/  UISETP.NE.AND UP0, UPT, UR23, 0x1, UPT ;  /* 0x000000011700788c */ /* 0x000fd2000bf05270 */
[----:B------:R-:W-:Y:S05]  /*17f0*/  BRA.U UP0, `(.L_x_19) ;  /* 0x0000000100407547 */ /* 0x000fea000b800000 */
[----:B------:R-:W2:Y:S01]  /*1800*/  LDCU.128 UR8, c[0x0][0xc10] ;  /* 0x00018200ff0877ac */ /* 0x000ea20008000c00 */
[----:B------:R-:W3:Y:S01]  /*1810*/  LDCU UR12, c[0x0][0xc0c] ;  /* 0x00018180ff0c77ac */ /* 0x000ee20008000800 */
[----:B------:R-:W4:Y:S01]  /*1820*/  LDCU UR13, c[0x0][0xc20] ;  /* 0x00018400ff0d77ac */ /* 0x000f220008000800 */
[----:B--2---:R-:W-:Y:S02]  /*1830*/  UIMAD.WIDE.U32 UR4, UR49, UR8, URZ ;  /* 0x00000008310472a5 */ /* 0x004fe4000f8e00ff */
[----:B------:R-:W-:Y:S02]  /*1840*/  UIMAD.WIDE.U32 UR6, UR51, UR11, URZ ;  /* 0x0000000b330672a5 */ /* 0x000fe4000f8e00ff */
[----:B---3--:R-:W-:Y:S02]  /*1850*/  UISETP.NE.AND UP0, UPT, UR12, 0x1, UPT ;  /* 0x000000010c00788c */ /* 0x008fe4000bf05270 */
[----:B------:R-:W-:-:S03]  /*1860*/  USHF.R.U32.HI UR5, URZ, UR9, UR5 ;  /* 0x00000009ff057299 */ /* 0x000fc60008011605 */
[----:B------:R-:W-:Y:S01]  /*1870*/  UMOV UR4, UR7 ;  /* 0x0000000700047c82 */ /* 0x000fe20008000000 */
[----:B------:R-:W-:Y:S02]  /*1880*/  USEL UR5, UR49, UR5, !UP0 ;  /* 0x0000000531057287 */ /* 0x000fe4000c000000 */
[----:B------:R-:W-:Y:S02]  /*1890*/  UISETP.NE.AND UP0, UPT, UR10, 0x1, UPT ;  /* 0x000000010a00788c */ /* 0x000fe4000bf05270 */
[----:B----4-:R-:W-:-:S04]  /*18a0*/  USHF.R.U32.HI UR4, URZ, UR13, UR4 ;  /* 0x0000000dff047299 */ /* 0x010fc80008011604 */
[----:B------:R-:W-:-:S04]  /*18b0*/  USEL UR4, UR51, UR4, !UP0 ;  /* 0x0000000433047287 */ /* 0x000fc8000c000000 */
[----:B------:R-:W-:Y:S02]  /*18c0*/  UIADD3 UR6, UPT, UPT, -UR4, UR5, URZ ;  /* 0x0000000504067290 */ /* 0x000fe4000fffe1ff */
[----:B------:R-:W-:Y:S02]  /*18d0*/  UIADD3 UR4, UPT, UPT, UR4, -UR5, URZ ;  /* 0x8000000504047290 */ /* 0x000fe4000fffe0ff */
[----:B------:R-:W-:Y:S02]  /*18e0*/  UIMAD UR51, UR6, UR10, UR51 ;  /* 0x0000000a063372a4 */ /* 0x000fe4000f8e0233 */
[----:B------:R-:W-:-:S12]  /*18f0*/  UIMAD UR49, UR4, UR12, UR49 ;  /* 0x0000000c043172a4 */ /* 0x000fd8000f8e0231 */
.L_x_19:
[----:B------:R-:W-:Y:S05]  /*1900*/  BRA.U !UP6, `(.L_x_20) ;  /* 0x000000010e0c7547 */ /* 0x000fea000b800000 */
[----:B------:R-:W-:Y:S01]  /*1910*/  UCGABAR_WAIT ;  /* 0x0000000000007dc7 */ /* 0x000fe20008000000 */
[----:B------:R-:W-:Y:S01]  /*1920*/  CCTL.IVALL ;  /* 0x00000000ff00798f */ /* 0x000fe20002000000 */
[----:B------:R-:W-:Y:S05]  /*1930*/  BRA `(.L_x_21) ;  /* 0x0000000000047947 */ /* 0x000fea0003800000 */
.L_x_20:
[----:B------:R-:W-:Y:S06]  /*1940*/  BAR.SYNC.DEFER_BLOCKING 0x0 ;  /* 0x0000000000007b1d */ /* 0x000fec0000010000 */
.L_x_21:
[----:B------:R-:W-:Y:S05]  /*1950*/  BRA.U UP5, `(.L_x_22) ;  /* 0x0000002d057c7547 */ /* 0x000fea000b800000 */
[----:B------:R-:W2:Y:S01]  /*1960*/  LDCU UR5, c[0x0][0x388] ;  /* 0x00007100ff0577ac */ /* 0x000ea20008000800 */
[----:B------:R-:W-:Y:S01]  /*1970*/  PLOP3.LUT P1, PT, PT, PT, UP3, 0x80, 0x8 ;  /* 0x000000000008781c */ /* 0x000fe20003f2f038 */
[----:B------:R-:W-:Y:S01]  /*1980*/  IMAD.MOV.U32 R2, RZ, RZ, RZ ;  /* 0x000000ffff027224 */ /* 0x000fe200078e00ff */
[----:B------:R-:W-:Y:S01]  /*1990*/  ISETP.EQ.OR P2, PT, R3, RZ, P3 ;  /* 0x000000ff0300720c */ /* 0x000fe20001f42670 */
[----:B------:R-:W3:Y:S01]  /*19a0*/  LDCU UR8, c[0x0][0x38c] ;  /* 0x00007180ff0877ac */ /* 0x000ee20008000800 */
[----:B------:R-:W-:Y:S01]  /*19b0*/  PLOP3.LUT P1, PT, P1, PT, PT, 0x8, 0x80 ;  /* 0x000000000080781c */ /* 0x000fe20000f2e170 */
[----:B------:R-:W4:Y:S01]  /*19c0*/  LDCU.64 UR6, c[0x0][0x390] ;  /* 0x00007200ff0677ac */ /* 0x000f220008000a00 */
[----:B------:R-:W-:Y:S01]  /*19d0*/  UISETP.NE.AND UP1, UPT, UR18, URZ, UPT ;  /* 0x000000ff1200728c */ /* 0x000fe2000bf25270 */
[----:B------:R-:W1:Y:S01]  /*19e0*/  LDCU UR54, c[0x0][0x370] ;  /* 0x00006e00ff3677ac */ /* 0x000e620008000800 */
[----:B--2---:R-:W-:Y:S02]  /*19f0*/  UIADD3 UR5, UPT, UPT, UR5, 0x3f, URZ ;  /* 0x0000003f05057890 */ /* 0x004fe4000fffe0ff */
[----:B------:R-:W-:-:S02]  /*1a00*/  USEL UR38, UR42, 0x2, UP1 ;  /* 0x000000022a267887 */ /* 0x000fc40008800000 */
[----:B------:R-:W-:Y:S01]  /*1a10*/  USHF.R.S32.HI UR4, URZ, 0x1f, UR5 ;  /* 0x0000001fff047899 */ /* 0x000fe20008011405 */
[----:B------:R-:W2:Y:S03]  /*1a20*/  LDCU.64 UR46, c[0x0][0x348] ;  /* 0x00006900ff2e77ac */ /* 0x000ea60008000a00 */
[----:B------:R-:W-:Y:S02]  /*1a30*/  ULEA.HI UR4, UR4, UR5, URZ, 0x6 ;  /* 0x0000000504047291 */ /* 0x000fe4000f8f30ff */
[----:B------:R-:W-:Y:S02]  /*1a40*/  USHF.L.U32 UR5, UR20, 0x5, URZ ;  /* 0x0000000514057899 */ /* 0x000fe400080006ff */
[----:B------:R-:W-:Y:S02]  /*1a50*/  USHF.R.S32.HI UR4, URZ, 0x6, UR4 ;  /* 0x00000006ff047899 */ /* 0x000fe40008011404 */
[----:B------:R-:W-:-:S02]  /*1a60*/  ULOP3.LUT UR57, UR5, 0x20, URZ, 0xc0, !UPT ;  /* 0x0000002005397892 */ /* 0x000fc4000f8ec0ff */
[----:B---3--:R-:W-:Y:S02]  /*1a70*/  UIMAD UR4, UR4, UR8, URZ ;  /* 0x00000008040472a4 */ /* 0x008fe4000f8e02ff */
[----:B------:R-:W-:Y:S02]  /*1a80*/  USHF.L.U32 UR58, UR20, 0x6, URZ ;  /* 0x00000006143a7899 */ /* 0x000fe400080006ff */
[----:B----4-:R-:W-:Y:S01]  /*1a90*/  UIMAD UR4, UR4, UR6, URZ ;  /* 0x00000006040472a4 */ /* 0x010fe2000f8e02ff */
[----:B------:R-:W3:Y:S03]  /*1aa0*/  LDCU UR53, c[0x0][0x374] ;  /* 0x00006e80ff3577ac */ /* 0x000ee60008000800 */
[----:B------:R-:W-:Y:S01]  /*1ab0*/  UIMAD UR55, UR4, UR7, URZ ;  /* 0x00000007043772a4 */ /* 0x000fe2000f8e02ff */
[----:B------:R-:W-:Y:S01]  /*1ac0*/  UMOV UR27, 0x1 ;  /* 0x00000001001b7882 */ /* 0x000fe20000000000 */
[----:B------:R-:W-:-:S02]  /*1ad0*/  UMOV UR31, URZ ;  /* 0x000000ff001f7c82 */ /* 0x000fc40008000000 */
[----:B------:R-:W-:Y:S02]  /*1ae0*/  UISETP.NE.AND UP2, UPT, UR55, URZ, UPT ;  /* 0x000000ff3700728c */ /* 0x000fe4000bf45270 */
[----:B------:R-:W-:Y:S01]  /*1af0*/  UISETP.LT.U32.AND UP0, UPT, UR55, 0x24, UPT ;  /* 0x000000243700788c */ /* 0x000fe2000bf01070 */
[----:B------:R-:W-:Y:S01]  /*1b00*/  UMOV UR36, URZ ;  /* 0x000000ff00247c82 */ /* 0x000fe20008000000 */
[----:B------:R-:W-:Y:S02]  /*1b10*/  UMOV UR42, URZ ;  /* 0x000000ff002a7c82 */ /* 0x000fe40008000000 */
[----:B------:R-:W-:-:S04]  /*1b20*/  USEL UR4, UR55, 0x24, UP0 ;  /* 0x0000002437047887 */ /* 0x000fc80008000000 */
[----:B------:R-:W-:Y:S02]  /*1b30*/  UIADD3 UR5, UPT, UPT, UR4, -0x1, URZ ;  /* 0xffffffff04057890 */ /* 0x000fe4000fffe0ff */
[----:B------:R-:W-:Y:S02]  /*1b40*/  @!UP2 UIADD3 UR5, UPT, UPT, UR4, URZ, URZ ;  /* 0x000000ff0405a290 */ /* 0x000fe4000fffe0ff */
[----:B------:R-:W-:Y:S02]  /*1b50*/  UIADD3 UR52, UPT, UPT, UR55, -UR4, URZ ;  /* 0x8000000437347290 */ /* 0x000fe4000fffe0ff */
[----:B-123--:R-:W-:-:S12]  /*1b60*/  UIADD3 UR56, UPT, UPT, UR5, 0x1, URZ ;  /* 0x0000000105387890 */ /* 0x00efd8000fffe0ff */
.L_x_40:
[----:B------:R-:W1:Y:S01]  /*1b70*/  S2UR UR30, SR_CgaCtaId ;  /* 0x00000000001e79c3 */ /* 0x000e620000008800 */
[----:B------:R-:W-:Y:S01]  /*1b80*/  UMOV UR4, 0x400 ;  /* 0x0000040000047882 */ /* 0x000fe20000000000 */
[----:B------:R-:W-:Y:S01]  /*1b90*/  MOV R0, UR27 ;  /* 0x0000001b00007c02 */ /* 0x000fe20008000f00 */
[----:B------:R-:W-:Y:S02]  /*1ba0*/  UISETP.NE.AND UP0, UPT, UR55, URZ, UPT ;  /* 0x000000ff3700728c */ /* 0x000fe4000bf05270 */
[----:B------:R-:W-:Y:S01]  /*1bb0*/  ULEA UR19, UR51, UR57, 0x6 ;  /* 0x0000003933137291 */ /* 0x000fe2000f8e30ff */
[----:B------:R-:W-:Y:S01]  /*1bc0*/  SHF.L.U32 R0, R0, 0x1f, RZ ;  /* 0x0000001f00007819 */ /* 0x000fe200000006ff */
[----:B------:R-:W-:Y:S01]  /*1bd0*/  UMOV UR28, URZ ;  /* 0x000000ff001c7c82 */ /* 0x000fe20008000000 */
[----:B------:R-:W-:Y:S01]  /*1be0*/  UMOV UR22, URZ ;  /* 0x000000ff00167c82 */ /* 0x000fe20008000000 */
[----:B------:R-:W-:Y:S01]  /*1bf0*/  UMOV UR21, URZ ;  /* 0x000000ff00157c82 */ /* 0x000fe20008000000 */
[----:B------:R-:W-:Y:S01]  /*1c00*/  UMOV UR20, URZ ;  /* 0x000000ff00147c82 */ /* 0x000fe20008000000 */
[----:B-1----:R-:W-:-:S04]  /*1c10*/  ULEA UR30, UR30, UR4, 0x18 ;  /* 0x000000041e1e7291 */ /* 0x002fc8000f8ec0ff */
[----:B------:R-:W-:-:S09]  /*1c20*/  ULEA UR4, UR31, UR30, 0x3 ;  /* 0x0000001e1f047291 */ /* 0x000fd2000f8e18ff */
[----:B------:R1:W2:Y:S01]  /*1c30*/  SYNCS.PHASECHK.TRANS64.TRYWAIT P0, [UR4+0x120], R0 ;  /* 0x00012000ff0075a7 */ /* 0x0002a20008001104 */
[----:B------:R-:W-:-:S04]  /*1c40*/  ULEA.HI UR4, UR49, UR49, URZ, 0x1 ;  /* 0x0000003131047291 */ /* 0x000fc8000f8f08ff */
[----:B------:R-:W-:-:S04]  /*1c50*/  USHF.L.U32 UR4, UR4, 0x6, URZ ;  /* 0x0000000604047899 */ /* 0x000fc800080006ff */
[----:B------:R-:W-:-:S04]  /*1c60*/  ULOP3.LUT UR4, UR4, 0xffffff80, URZ, 0xc0, !UPT ;  /* 0xffffff8004047892 */ /* 0x000fc8000f8ec0ff */
[----:B------:R-:W-:Y:S01]  /*1c70*/  ULOP3.LUT UR43, UR4, 0x40, UR58, 0xf8, !UPT ;  /* 0x00000040042b7892 */ /* 0x000fe2000f8ef83a */
[----:B------:R-:W-:Y:S11]  /*1c80*/  BRA.U !UP0, `(.L_x_23) ;  /* 0x0000000508ac7547 */ /* 0x000ff6000b800000 */
[----:B------:R-:W3:Y:S01]  /*1c90*/  LDCU.128 UR12, c[0x0][0x480] ;  /* 0x00009000ff0c77ac */ /* 0x000ee20008000c00 */
[----:B------:R-:W4:Y:S01]  /*1ca0*/  LDCU.128 UR8, c[0x0][0x490] ;  /* 0x00009200ff0877ac */ /* 0x000f220008000c00 */
[----:B------:R-:W1:Y:S01]  /*1cb0*/  LDCU.64 UR20, c[0x0][0x4c0] ;  /* 0x00009800ff1477ac */ /* 0x000e620008000a00 */
[----:B------:R-:W1:Y:S01]  /*1cc0*/  LDCU.64 UR16, c[0x0][0x4f0] ;  /* 0x00009e00ff1077ac */ /* 0x000e620008000a00 */
[----:B------:R-:W1:Y:S01]  /*1cd0*/  LDCU UR18, c[0x0][0x4c8] ;  /* 0x00009900ff1277ac */ /* 0x000e620008000800 */
[----:B---3--:R-:W-:Y:S02]  /*1ce0*/  UIMAD.WIDE.U32 UR4, UR43, UR13, URZ ;  /* 0x0000000d2b0472a5 */ /* 0x008fe4000f8e00ff */
[----:B------:R-:W-:Y:S02]  /*1cf0*/  UISETP.NE.AND UP0, UPT, UR12, 0x1, UPT ;  /* 0x000000010c00788c */ /* 0x000fe4000bf05270 */
[----:B------:R-:W-:Y:S01]  /*1d00*/  USHF.R.U32.HI UR5, URZ, UR14, UR5 ;  /* 0x0000000eff057299 */ /* 0x000fe20008011605 */
[----:B------:R-:W3:Y:S03]  /*1d10*/  LDCU UR49, c[0x0][0x38c] ;  /* 0x00007180ff3177ac */ /* 0x000ee60008000800 */
[----:B------:R-:W-:-:S02]  /*1d20*/  USEL UR5, UR43, UR5, !UP0 ;  /* 0x000000052b057287 */ /* 0x000fc4000c000000 */
[----:B------:R-:W-:Y:S02]  /*1d30*/  UISETP.NE.AND UP0, UPT, UR15, 0x1, UPT ;  /* 0x000000010f00788c */ /* 0x000fe4000bf05270 */
[----:B----4-:R-:W-:Y:S01]  /*1d40*/  UIMAD.WIDE.U32 UR6, UR5, UR8, URZ ;  /* 0x00000008050672a5 */ /* 0x010fe2000f8e00ff */
[----:B------:R-:W4:Y:S01]  /*1d50*/  LDCU UR8, c[0x0][0x4a0] ;  /* 0x00009400ff0877ac */ /* 0x000f220008000800 */
[----:B------:R-:W1:Y:S05]  /*1d60*/  LDCU UR23, c[0x0][0x4cc] ;  /* 0x00009980ff1777ac */ /* 0x000e6a0008000800 */
[----:B------:R-:W-:Y:S01]  /*1d70*/  UMOV UR4, UR7 ;  /* 0x0000000700047c82 */ /* 0x000fe20008000000 */
[----:B------:R-:W1:Y:S01]  /*1d80*/  LDCU.64 UR40, c[0x0][0x390] ;  /* 0x00007200ff2877ac */ /* 0x000e620008000a00 */
[----:B------:R-:W-:Y:S01]  /*1d90*/  USHF.R.U32.HI UR4, URZ, UR9, UR4 ;  /* 0x00000009ff047299 */ /* 0x000fe20008011604 */
[----:B------:R-:W1:Y:S03]  /*1da0*/  LDCU UR9, c[0x0][0x4ec] ;  /* 0x00009d80ff0977ac */ /* 0x000e660008000800 */
[----:B------:R-:W-:-:S02]  /*1db0*/  USEL UR4, UR5, UR4, !UP0 ;  /* 0x0000000405047287 */ /* 0x000fc4000c000000 */
[----:B------:R-:W-:Y:S02]  /*1dc0*/  UISETP.NE.AND UP0, UPT, UR10, 0x1, UPT ;  /* 0x000000010a00788c */ /* 0x000fe4000bf05270 */
[----:B------:R-:W-:Y:S01]  /*1dd0*/  UIMAD.WIDE.U32 UR6, UR4, UR11, URZ ;  /* 0x0000000b040672a5 */ /* 0x000fe2000f8e00ff */
[----:B------:R-:W1:Y:S01]  /*1de0*/  LDCU.64 UR24, c[0x0][0x4d0] ;  /* 0x00009a00ff1877ac */ /* 0x000e620008000a00 */
[----:B------:R-:W-:-:S05]  /*1df0*/  UIADD3 UR42, UPT, UPT, UR56, UR36, URZ ;  /* 0x00000024382a7290 */ /* 0x000fca000fffe0ff */
[----:B------:R-:W-:Y:S01]  /*1e00*/  UMOV UR6, UR7 ;  /* 0x0000000700067c82 */ /* 0x000fe20008000000 */
[----:B------:R-:W-:Y:S02]  /*1e10*/  UIADD3 UR7, UPT, UPT, -UR4, URZ, URZ ;  /* 0x000000ff04077290 */ /* 0x000fe4000fffe1ff */
[----:B----4-:R-:W-:Y:S02]  /*1e20*/  USHF.R.U32.HI UR6, URZ, UR8, UR6 ;  /* 0x00000008ff067299 */ /* 0x010fe40008011606 */
[----:B------:R-:W-:Y:S02]  /*1e30*/  UIADD3 UR8, UPT, UPT, -UR5, URZ, URZ ;  /* 0x000000ff05087290 */ /* 0x000fe4000fffe1ff */
[----:B------:R-:W-:Y:S02]  /*1e40*/  USEL UR14, UR4, UR6, !UP0 ;  /* 0x00000006040e7287 */ /* 0x000fe4000c000000 */
[----:B------:R-:W-:Y:S02]  /*1e50*/  UIMAD UR7, UR15, UR7, UR5 ;  /* 0x000000070f0772a4 */ /* 0x000fe4000f8e0205 */
[----:B------:R-:W-:-:S02]  /*1e60*/  UIADD3 UR6, UPT, UPT, -UR14, URZ, URZ ;  /* 0x000000ff0e067290 */ /* 0x000fc4000fffe1ff */
[----:B------:R-:W-:Y:S02]  /*1e70*/  UIMAD UR8, UR12, UR8, UR43 ;  /* 0x000000080c0872a4 */ /* 0x000fe4000f8e022b */
[----:B------:R-:W-:Y:S02]  /*1e80*/  UIMAD UR13, UR10, UR6, UR4 ;  /* 0x000000060a0d72a4 */ /* 0x000fe4000f8e0204 */
[----:B-1----:R-:W-:Y:S02]  /*1e90*/  UIMAD UR11, UR8, UR20, UR9 ;  /* 0x00000014080b72a4 */ /* 0x002fe4000f8e0209 */
[----:B------:R-:W-:Y:S01]  /*1ea0*/  UIMAD UR12, UR7, UR21, UR16 ;  /* 0x00000015070c72a4 */ /* 0x000fe2000f8e0210 */
[----:B------:R-:W1:Y:S02]  /*1eb0*/  LDCU.64 UR4, c[0x0][0x4f8] ;  /* 0x00009f00ff0477ac */ /* 0x000e640008000a00 */
[----:B------:R-:W4:Y:S01]  /*1ec0*/  LDCU UR6, c[0x0][0x500] ;  /* 0x0000a000ff0677ac */ /* 0x000f220008000800 */
[----:B------:R-:W-:Y:S01]  /*1ed0*/  UIMAD UR13, UR13, UR18, UR17 ;  /* 0x000000120d0d72a4 */ /* 0x000fe2000f8e0211 */
[----:B------:R-:W-:Y:S01]  /*1ee0*/  UMOV UR28, URZ ;  /* 0x000000ff001c7c82 */ /* 0x000fe20008000000 */
[----:B------:R-:W-:Y:S01]  /*1ef0*/  UMOV UR7, UR31 ;  /* 0x0000001f00077c82 */ /* 0x000fe20008000000 */
[----:B------:R-:W-:Y:S01]  /*1f00*/  UMOV UR20, URZ ;  /* 0x000000ff00147c82 */ /* 0x000fe20008000000 */
[----:B------:R-:W-:Y:S01]  /*1f10*/  UMOV UR21, URZ ;  /* 0x000000ff00157c82 */ /* 0x000fe20008000000 */
[----:B---3--:R-:W-:-:S07]  /*1f20*/  UMOV UR22, URZ ;  /* 0x000000ff00167c82 */ /* 0x008fce0008000000 */
.L_x_29:
[----:B------:R-:W-:Y:S01]  /*1f30*/  @!P3 MOV R3, 0x3000 ;  /* 0x000030000003b802 */ /* 0x000fe20000000f00 */
[----:B------:R-:W-:Y:S01]  /*1f40*/  ULEA UR9, UR7, UR30, 0x3 ;  /* 0x0000001e07097291 */ /* 0x000fe2000f8e18ff */
[----:B--2---:R-:W-:Y:S11]  /*1f50*/  @P0 BRA `(.L_x_24) ;  /* 0x0000000000100947 */ /* 0x004ff60003800000 */
[----:B------:R-:W-:Y:S04]  /*1f60*/  MOV R4, UR27 ;  /* 0x0000001b00047c02 */ /* 0x000fe80008000f00 */
[----:B------:R-:W-:Y:S04]  /*1f70*/  SHF.L.U32 R4, R4, 0x1f, RZ ;  /* 0x0000001f04047819 */ /* 0x000fe800000006ff */
[----:B------:R-:W2:Y:S02]  /*1f80*/  SYNCS.PHASECHK.TRANS64.TRYWAIT P0, [UR9+0x120], R4 ;  /* 0x00012004ff0075a7 */ /* 0x000ea40008001109 */
[----:B--2---:R-:W-:Y:S05]  /*1f90*/  @!P0 BRA `(.L_x_25) ;  /* 0x00000068006c8947 */ /* 0x004fea0003800000 */
.L_x_24:
[----:B------:R3:W-:Y:S01]  /*1fa0*/  @!P3 SYNCS.ARRIVE.TRANS64 RZ, [UR9], R3 ;  /* 0x00000003ffffb9a7 */ /* 0x0007e20008000009 */
[----:B------:R-:W-:Y:S04]  /*1fb0*/  ULOP3.LUT UR8, UR38, 0x2, URZ, 0xfc, !UPT ;  /* 0x0000000226087892 */ /* 0x000fe8000f8efcff */
[----:B------:R-:W-:Y:S09]  /*1fc0*/  UISETP.NE.AND UP0, UPT, UR8, 0x2, UPT ;  /* 0x000000020800788c */ /* 0x000ff2000bf05270 */
[----:B------:R-:W-:Y:S05]  /*1fd0*/  BRA.U UP0, `(.L_x_26) ;  /* 0x0000000100047547 */ /* 0x000fea000b800000 */
[----:B-1--4-:R-:W-:Y:S05]  /*1fe0*/  BPT.TRAP 0x1 ;  /* 0x000000040000795c */ /* 0x012fea0000300000 */
.L_x_26:
[----:B------:R-:W-:Y:S04]  /*1ff0*/  BSSY.RECONVERGENT B0, `(.L_x_27) ;  /* 0x0000003000007945 */ /* 0x000fe80003800200 */
[----:B------:R-:W-:Y:S05]  /*2000*/  @P2 BRA `(.L_x_28) ;  /* 0x0000000000042947 */ /* 0x000fea0003800000 */
[----:B-1--4-:R-:W-:Y:S05]  /*2010*/  BPT.TRAP 0x1 ;  /* 0x000000040000795c */ /* 0x012fea0000300000 */
.L_x_28:
[----:B-1--4-:R-:W-:Y:S05]  /*2020*/  BSYNC.RECONVERGENT B0 ;  /* 0x0000000000007941 */ /* 0x012fea0003800200 */
.L_x_27:
[----:B------:R-:W-:Y:S02]  /*2030*/  UIADD3 UR8, UPT, UPT, UR7, 0x1, URZ ;  /* 0x0000000107087890 */ /* 0x000fe4000fffe0ff */
[----:B------:R-:W-:Y:S02]  /*2040*/  UIMAD UR15, UR20, UR23, UR4 ;  /* 0x00000017140f72a4 */ /* 0x000fe4000f8e0204 */
[----:B------:R-:W-:Y:S02]  /*2050*/  UISETP.NE.AND UP0, UPT, UR8, 0x24, UPT ;  /* 0x000000240800788c */ /* 0x000fe4000bf05270 */
[----:B------:R-:W-:Y:S02]  /*2060*/  ULEA UR17, UR7, UR30, 0xc ;  /* 0x0000001e07117291 */ /* 0x000fe4000f8e60ff */
[----:B------:R-:W-:Y:S02]  /*2070*/  USEL UR10, URZ, 0x1, UP0 ;  /* 0x00000001ff0a7887 */ /* 0x000fe40008000000 */
[----:B------:R-:W-:Y:S02]  /*2080*/  USEL UR31, UR8, URZ, UP0 ;  /* 0x000000ff081f7287 */ /* 0x000fe40008000000 */
[----:B------:R-:W-:Y:S02]  /*2090*/  ULOP3.LUT UR27, UR27, UR10, URZ, 0x3c, !UPT ;  /* 0x0000000a1b1b7292 */ /* 0x000fe4000f8e3cff */
[----:B------:R-:W-:Y:S02]  /*20a0*/  ULEA UR8, UR31, UR30, 0x3 ;  /* 0x0000001e1f087291 */ /* 0x000fe4000f8e18ff */
[----:B------:R-:W-:Y:S02]  /*20b0*/  ULEA UR16, UR7, UR30, 0xb ;  /* 0x0000001e07107291 */ /* 0x000fe4000f8e58ff */
[----:B------:R-:W-:Y:S01]  /*20c0*/  UIADD3 UR34, UP0, UPT, UR46, 0x80, URZ ;  /* 0x000000802e227890 */ /* 0x000fe2000ff1e0ff */
[----:B--2---:R-:W-:Y:S01]  /*20d0*/  MOV R0, UR27 ;  /* 0x0000001b00007c02 */ /* 0x004fe20008000f00 */
[----:B------:R-:W-:Y:S02]  /*20e0*/  ULOP3.LUT UR9, UR9, 0xfefffff8, URZ, 0xc0, !UPT ;  /* 0xfefffff809097892 */ /* 0x000fe4000f8ec0ff */
[----:B------:R-:W-:Y:S01]  /*20f0*/  USHF.L.U32 UR10, UR28, 0x6, URZ ;  /* 0x000000061c0a7899 */ /* 0x000fe200080006ff */
[----:B------:R-:W-:Y:S01]  /*2100*/  SHF.L.U32 R0, R0, 0x1f, RZ ;  /* 0x0000001f00007819 */ /* 0x000fe200000006ff */
[----:B------:R-:W-:Y:S02]  /*2110*/  UIADD3.X UR35, UPT, UPT, URZ, UR47, URZ, UP0, !UPT ;  /* 0x0000002fff237290 */ /* 0x000fe400087fe4ff */
[----:B------:R-:W-:Y:S01]  /*2120*/  UIADD3 UR32, UP3, UPT, UR46, 0x200, URZ ;  /* 0x000002002e207890 */ /* 0x000fe2000ff7e0ff */
[----:B------:R1:W2:Y:S01]  /*2130*/  SYNCS.PHASECHK.TRANS64.TRYWAIT P0, [UR8+0x120], R0 ;  /* 0x00012000ff0075a7 */ /* 0x0002a20008001108 */
[----:B------:R-:W-:Y:S02]  /*2140*/  UIMAD UR8, UR21, UR24, UR5 ;  /* 0x00000018150872a4 */ /* 0x000fe4000f8e0205 */
[----:B------:R-:W-:Y:S02]  /*2150*/  UIMAD UR7, UR22, UR25, UR6 ;  /* 0x00000019160772a4 */ /* 0x000fe4000f8e0206 */
[----:B------:R-:W-:Y:S02]  /*2160*/  ULEA UR15, UR8, UR15, 0x5 ;  /* 0x0000000f080f7291 */ /* 0x000fe4000f8e28ff */
[----:B------:R-:W-:Y:S02]  /*2170*/  UIADD3 UR8, UPT, UPT, UR17, 0x2600, URZ ;  /* 0x0000260011087890 */ /* 0x000fe4000fffe0ff */
[----:B------:R-:W-:Y:S02]  /*2180*/  ULEA UR7, UR7, UR15, 0xa ;  /* 0x0000000f07077291 */ /* 0x000fe4000f8e50ff */
[----:B------:R-:W-:Y:S02]  /*2190*/  UIADD3.X UR33, UPT, UPT, URZ, UR47, URZ, UP3, !UPT ;  /* 0x0000002fff217290 */ /* 0x000fe40009ffe4ff */
[----:B------:R-:W-:Y:S02]  /*21a0*/  UPRMT UR7, UR7, 0x5410, URZ ;  /* 0x0000541007077896 */ /* 0x000fe400080000ff */
[----:B------:R-:W-:Y:S02]  /*21b0*/  UIADD3 UR16, UPT, UPT, UR16, 0x26600, URZ ;  /* 0x0002660010107890 */ /* 0x000fe4000fffe0ff */
[----:B------:R-:W-:Y:S02]  /*21c0*/  UIADD3 UR37, UPT, UPT, UR20, 0x1, URZ ;  /* 0x0000000114257890 */ /* 0x000fe4000fffe0ff */
[----:B------:R-:W-:Y:S02]  /*21d0*/  UIADD3 UR29, UPT, UPT, UR21, 0x1, URZ ;  /* 0x00000001151d7890 */ /* 0x000fe4000fffe0ff */
[----:B------:R-:W-:Y:S02]  /*21e0*/  UISETP.NE.AND UP2, UPT, UR37, UR49, UPT ;  /* 0x000000312500728c */ /* 0x000fe4000bf45270 */
[----:B------:R-:W-:Y:S02]  /*21f0*/  UIADD3 UR26, UPT, UPT, UR22, 0x1, URZ ;  /* 0x00000001161a7890 */ /* 0x000fe4000fffe0ff */
[----:B------:R-:W-:Y:S01]  /*2200*/  UIADD3 UR36, UPT, UPT, UR36, 0x1, URZ ;  /* 0x0000000124247890 */ /* 0x000fe2000fffe0ff */
[----:B------:R-:W-:Y:S01]  /*2210*/  UMOV UR44, 0x0 ;  /* 0x00000000002c7882 */ /* 0x000fe20000000000 */
[----:B------:R-:W-:Y:S01]  /*2220*/  UMOV UR45, 0x10000000 ;  /* 0x10000000002d7882 */ /* 0x000fe20000000000 */
[----:B------:R-:W-:Y:S01]  /*2230*/  UMOV UR17, UR9 ;  /* 0x0000000900117c82 */ /* 0x000fe20008000000 */
[----:B------:R4:W-:Y:S01]  /*2240*/  UTMALDG.5D.IM2COL.2CTA [UR8], [UR34], UR7, desc[UR44] ;  /* 0x00002c08220073b4 */ /* 0x0009e20008261007 */
[----:B------:R-:W-:Y:S02]  /*2250*/  UMOV UR18, UR10 ;  /* 0x0000000a00127c82 */ /* 0x000fe40008000000 */
[----:B------:R-:W-:Y:S04]  /*2260*/  @UP2 UIADD3 UR29, UPT, UPT, UR21, URZ, URZ ;  /* 0x000000ff151d2290 */ /* 0x000fe8000fffe0ff */
[----:B------:R-:W-:Y:S01]  /*2270*/  UISETP.NE.AND UP1, UPT, UR29, UR40, UPT ;  /* 0x000000281d00728c */ /* 0x000fe2000bf25270 */
[----:B------:R3:W-:Y:S10]  /*2280*/  UTMALDG.5D.2CTA [UR16], [UR32], desc[UR44] ;  /* 0x00002c10200075b4 */ /* 0x0007f40008221000 */
[----:B------:R-:W-:Y:S04]  /*2290*/  @UP1 UIADD3 UR26, UPT, UPT, UR22, URZ, URZ ;  /* 0x000000ff161a1290 */ /* 0x000fe8000fffe0ff */
[----:B------:R-:W-:Y:S02]  /*22a0*/  UISETP.NE.AND UP0, UPT, UR26, UR41, UPT ;  /* 0x000000291a00728c */ /* 0x000fe4000bf05270 */
[----:B----4-:R-:W-:Y:S09]  /*22b0*/  UIADD3 UR8, UPT, UPT, UR28, 0x1, URZ ;  /* 0x000000011c087890 */ /* 0x010ff2000fffe0ff */
[----:B------:R-:W-:Y:S01]  /*22c0*/  @UP0 UIADD3 UR8, UPT, UPT, UR28, URZ, URZ ;  /* 0x000000ff1c080290 */ /* 0x000fe2000fffe0ff */
[----:B------:R-:W-:Y:S01]  /*22d0*/  UMOV UR7, UR31 ;  /* 0x0000001f00077c82 */ /* 0x000fe20008000000 */
[----:B---3--:R-:W-:Y:S02]  /*22e0*/  USEL UR22, UR26, URZ, UP0 ;  /* 0x000000ff1a167287 */ /* 0x008fe40008000000 */
[----:B------:R-:W-:Y:S02]  /*22f0*/  UISETP.NE.AND UP0, UPT, UR36, UR42, UPT ;  /* 0x0000002a2400728c */ /* 0x000fe4000bf05270 */
[----:B------:R-:W-:Y:S02]  /*2300*/  USEL UR20, UR37, URZ, UP2 ;  /* 0x000000ff25147287 */ /* 0x000fe40009000000 */
[----:B------:R-:W-:Y:S01]  /*2310*/  USEL UR21, UR29, URZ, UP1 ;  /* 0x000000ff1d157287 */ /* 0x000fe20008800000 */
[----:B------:R-:W-:Y:S04]  /*2320*/  UMOV UR28, UR8 ;  /* 0x00000008001c7c82 */ /* 0x000fe80008000000 */
[----:B-1----:R-:W-:Y:S07]  /*2330*/  BRA.U UP0, `(.L_x_29) ;  /* 0xfffffff900fc7547 */ /* 0x002fee000b83ffff */
.L_x_23:
[----:B------:R-:W-:Y:S01]  /*2340*/  ULEA UR4, UR31, UR30, 0x3 ;  /* 0x0000001e1f047291 */ /* 0x000fe2000f8e18ff */
[----:B-1----:R-:W-:Y:S01]  /*2350*/  MOV R0, UR27 ;  /* 0x0000001b00007c02 */ /* 0x002fe20008000f00 */
[----:B------:R-:W-:Y:S01]  /*2360*/  @!P1 SYNCS.ARRIVE.TRANS64.A1T0 RZ, [UR30+0x258], RZ ;  /* 0x000258ffffff99a7 */ /* 0x000fe2000810001e */
[----:B------:R-:W-:Y:S02]  /*2370*/  UISETP.GE.AND UP0, UPT, UR52, 0x1, UPT ;  /* 0x000000013400788c */ /* 0x000fe4000bf06270 */
[----:B------:R-:W-:-:S04]  /*2380*/  SHF.L.U32 R0, R0, 0x1f, RZ ;  /* 0x0000001f00007819 */ /* 0x000fc800000006ff */
[----:B--2---:R1:W2:Y:S03]  /*2390*/  SYNCS.PHASECHK.TRANS64.TRYWAIT P0, [UR4+0x120], R0 ;  /* 0x00012000ff0075a7 */ /* 0x0042a60008001104 */
[----:B------:R-:W-:Y:S05]  /*23a0*/  BRA.U !UP0, `(.L_x_30) ;  /* 0x0000000508a47547 */ /* 0x000fea000b800000 */
[----:B------:R-:W3:Y:S01]  /*23b0*/  LDCU.128 UR8, c[0x0][0x480] ;  /* 0x00009000ff0877ac */ /* 0x000ee20008000c00 */
[----:B------:R-:W4:Y:S01]  /*23c0*/  LDCU.128 UR32, c[0x0][0x490] ;  /* 0x00009200ff2077ac */ /* 0x000f220008000c00 */
[----:B------:R-:W1:Y:S01]  /*23d0*/  LDCU UR13, c[0x0][0x4c8] ;  /* 0x00009900ff0d77ac */ /* 0x000e620008000800 */
        /* <DEDUP_REMOVED lines=10> */
[----:B------:R-:W1:Y:S05]  /*2480*/  LDCU.64 UR40, c[0x0][0x390] ;  /* 0x00007200ff2877ac */ /* 0x000e6a0008000a00 */
[----:B------:R-:W-:Y:S01]  /*2490*/  UMOV UR4, UR7 ;  /* 0x0000000700047c82 */ /* 0x000fe20008000000 */
[----:B------:R-:W1:Y:S01]  /*24a0*/  LDCU.64 UR24, c[0x0][0x4d0] ;  /* 0x00009a00ff1877ac */ /* 0x000e620008000a00 */
[----:B------:R-:W-:Y:S01]  /*24b0*/  USHF.R.U32.HI UR4, URZ, UR33, UR4 ;  /* 0x00000021ff047299 */ /* 0x000fe20008011604 */
[----:B------:R-:W4:Y:S03]  /*24c0*/  LDCU.64 UR32, c[0x0][0x4c0] ;  /* 0x00009800ff2077ac */ /* 0x000f260008000a00 */
[----:B------:R-:W-:-:S02]  /*24d0*/  USEL UR4, UR5, UR4, !UP0 ;  /* 0x0000000405047287 */ /* 0x000fc4000c000000 */
[----:B------:R-:W-:Y:S02]  /*24e0*/  UISETP.NE.AND UP0, UPT, UR34, 0x1, UPT ;  /* 0x000000012200788c */ /* 0x000fe4000bf05270 */
[----:B------:R-:W-:Y:S02]  /*24f0*/  UIMAD.WIDE.U32 UR6, UR4, UR35, URZ ;  /* 0x00000023040672a5 */ /* 0x000fe4000f8e00ff */
[----:B------:R-:W-:Y:S01]  /*2500*/  UIADD3 UR42, UPT, UPT, UR52, UR42, URZ ;  /* 0x0000002a342a7290 */ /* 0x000fe2000fffe0ff */
[----:B------:R-:W-:-:S04]  /*2510*/  UMOV UR37, UR52 ;  /* 0x0000003400257c82 */ /* 0x000fc80008000000 */
[----:B------:R-:W-:Y:S01]  /*2520*/  UMOV UR6, UR7 ;  /* 0x0000000700067c82 */ /* 0x000fe20008000000 */
[----:B------:R-:W-:Y:S02]  /*2530*/  UIADD3 UR7, UPT, UPT, -UR5, URZ, URZ ;  /* 0x000000ff05077290 */ /* 0x000fe4000fffe1ff */
[----:B---3--:R-:W-:Y:S02]  /*2540*/  USHF.R.U32.HI UR6, URZ, UR9, UR6 ;  /* 0x00000009ff067299 */ /* 0x008fe40008011606 */
[----:B------:R-:W-:Y:S02]  /*2550*/  UIMAD UR7, UR8, UR7, UR43 ;  /* 0x00000007080772a4 */ /* 0x000fe4000f8e022b */
[----:B------:R-:W-:Y:S02]  /*2560*/  USEL UR14, UR4, UR6, !UP0 ;  /* 0x00000006040e7287 */ /* 0x000fe4000c000000 */
[----:B------:R-:W-:Y:S02]  /*2570*/  UIADD3 UR6, UPT, UPT, -UR4, URZ, URZ ;  /* 0x000000ff04067290 */ /* 0x000fe4000fffe1ff */
[----:B------:R-:W-:-:S02]  /*2580*/  UIADD3 UR9, UPT, UPT, -UR14, URZ, URZ ;  /* 0x000000ff0e097290 */ /* 0x000fc4000fffe1ff */
[----:B------:R-:W-:Y:S02]  /*2590*/  UIMAD UR12, UR11, UR6, UR5 ;  /* 0x000000060b0c72a4 */ /* 0x000fe4000f8e0205 */
[----:B------:R-:W-:Y:S02]  /*25a0*/  UIMAD UR9, UR34, UR9, UR4 ;  /* 0x00000009220972a4 */ /* 0x000fe4000f8e0204 */
[----:B----4-:R-:W-:Y:S01]  /*25b0*/  UIMAD UR11, UR7, UR32, UR10 ;  /* 0x00000020070b72a4 */ /* 0x010fe2000f8e020a */
[----:B------:R-:W3:Y:S02]  /*25c0*/  LDCU UR43, c[0x0][0x38c] ;  /* 0x00007180ff2b77ac */ /* 0x000ee40008000800 */
[----:B------:R-:W4:Y:S01]  /*25d0*/  LDCU UR6, c[0x0][0x500] ;  /* 0x0000a000ff0677ac */ /* 0x000f220008000800 */
[----:B------:R-:W2:Y:S01]  /*25e0*/  LDCU.64 UR4, c[0x0][0x4f8] ;  /* 0x00009f00ff0477ac */ /* 0x000ea20008000a00 */
[----:B-1----:R-:W-:Y:S02]  /*25f0*/  UIMAD UR12, UR12, UR33, UR16 ;  /* 0x000000210c0c72a4 */ /* 0x002fe4000f8e0210 */
[----:B------:R-:W-:Y:S01]  /*2600*/  UIMAD UR13, UR9, UR13, UR17 ;  /* 0x0000000d090d72a4 */ /* 0x000fe2000f8e0211 */
[----:B------:R-:W-:-:S11]  /*2610*/  UMOV UR7, UR31 ;  /* 0x0000001f00077c82 */ /* 0x000fd60008000000 */
.L_x_36:
[----:B------:R-:W-:Y:S01]  /*2620*/  @!P3 MOV R3, 0x3000 ;  /* 0x000030000003b802 */ /* 0x000fe20000000f00 */
[----:B------:R-:W-:Y:S01]  /*2630*/  ULEA UR9, UR7, UR30, 0x3 ;  /* 0x0000001e07097291 */ /* 0x000fe2000f8e18ff */
[----:B--23--:R-:W-:Y:S11]  /*2640*/  @P0 BRA `(.L_x_31) ;  /* 0x0000000000100947 */ /* 0x00cff60003800000 */
[----:B------:R-:W-:Y:S04]  /*2650*/  MOV R4, UR27 ;  /* 0x0000001b00047c02 */ /* 0x000fe80008000f00 */
[----:B------:R-:W-:Y:S04]  /*2660*/  SHF.L.U32 R4, R4, 0x1f, RZ ;  /* 0x0000001f04047819 */ /* 0x000fe800000006ff */
[----:B------:R-:W1:Y:S02]  /*2670*/  SYNCS.PHASECHK.TRANS64.TRYWAIT P0, [UR9+0x120], R4 ;  /* 0x00012004ff0075a7 */ /* 0x000e640008001109 */
[----:B-1----:R-:W-:Y:S05]  /*2680*/  @!P0 BRA `(.L_x_32) ;  /* 0x0000006000c88947 */ /* 0x002fea0003800000 */
.L_x_31:
[----:B------:R2:W-:Y:S01]  /*2690*/  @!P3 SYNCS.ARRIVE.TRANS64 RZ, [UR9], R3 ;  /* 0x00000003ffffb9a7 */ /* 0x0005e20008000009 */
[----:B------:R-:W-:Y:S04]  /*26a0*/  ULOP3.LUT UR8, UR38, 0x2, URZ, 0xfc, !UPT ;  /* 0x0000000226087892 */ /* 0x000fe8000f8efcff */
[----:B------:R-:W-:Y:S09]  /*26b0*/  UISETP.NE.AND UP0, UPT, UR8, 0x2, UPT ;  /* 0x000000020800788c */ /* 0x000ff2000bf05270 */
[----:B------:R-:W-:Y:S05]  /*26c0*/  BRA.U UP0, `(.L_x_33) ;  /* 0x0000000100047547 */ /* 0x000fea000b800000 */
[----:B---34-:R-:W-:Y:S05]  /*26d0*/  BPT.TRAP 0x1 ;  /* 0x000000040000795c */ /* 0x018fea0000300000 */
.L_x_33:
[----:B------:R-:W-:Y:S04]  /*26e0*/  BSSY.RECONVERGENT B0, `(.L_x_34) ;  /* 0x0000003000007945 */ /* 0x000fe80003800200 */
[----:B------:R-:W-:Y:S05]  /*26f0*/  @P2 BRA `(.L_x_35) ;  /* 0x0000000000042947 */ /* 0x000fea0003800000 */
[----:B---34-:R-:W-:Y:S05]  /*2700*/  BPT.TRAP 0x1 ;  /* 0x000000040000795c */ /* 0x018fea0000300000 */
.L_x_35:
[----:B---34-:R-:W-:Y:S05]  /*2710*/  BSYNC.RECONVERGENT B0 ;  /* 0x0000000000007941 */ /* 0x018fea0003800200 */
.L_x_34:
[----:B------:R-:W-:Y:S02]  /*2720*/  UIADD3 UR8, UPT, UPT, UR7, 0x1, URZ ;  /* 0x0000000107087890 */ /* 0x000fe4000fffe0ff */
[----:B------:R-:W-:Y:S02]  /*2730*/  UIMAD UR16, UR20, UR23, UR4 ;  /* 0x00000017141072a4 */ /* 0x000fe4000f8e0204 */
[----:B------:R-:W-:Y:S02]  /*2740*/  UISETP.NE.AND UP0, UPT, UR8, 0x24, UPT ;  /* 0x000000240800788c */ /* 0x000fe4000bf05270 */
[----:B------:R-:W-:Y:S02]  /*2750*/  UIMAD UR15, UR21, UR24, UR5 ;  /* 0x00000018150f72a4 */ /* 0x000fe4000f8e0205 */
[----:B------:R-:W-:Y:S02]  /*2760*/  USEL UR10, URZ, 0x1, UP0 ;  /* 0x00000001ff0a7887 */ /* 0x000fe40008000000 */
[----:B------:R-:W-:Y:S02]  /*2770*/  USEL UR31, UR8, URZ, UP0 ;  /* 0x000000ff081f7287 */ /* 0x000fe40008000000 */
[----:B------:R-:W-:Y:S02]  /*2780*/  ULOP3.LUT UR27, UR27, UR10, URZ, 0x3c, !UPT ;  /* 0x0000000a1b1b7292 */ /* 0x000fe4000f8e3cff */
[----:B------:R-:W-:Y:S02]  /*2790*/  ULEA UR8, UR31, UR30, 0x3 ;  /* 0x0000001e1f087291 */ /* 0x000fe4000f8e18ff */
[----:B------:R-:W-:Y:S02]  /*27a0*/  ULEA UR17, UR7, UR30, 0xb ;  /* 0x0000001e07117291 */ /* 0x000fe4000f8e58ff */
[----:B------:R-:W-:Y:S01]  /*27b0*/  ULEA UR15, UR15, UR16, 0x5 ;  /* 0x000000100f0f7291 */ /* 0x000fe2000f8e28ff */
[----:B-1----:R-:W-:Y:S01]  /*27c0*/  MOV R0, UR27 ;  /* 0x0000001b00007c02 */ /* 0x002fe20008000f00 */
[----:B------:R-:W-:Y:S02]  /*27d0*/  UIADD3 UR34, UP0, UPT, UR46, 0x80, URZ ;  /* 0x000000802e227890 */ /* 0x000fe4000ff1e0ff */
[----:B------:R-:W-:Y:S01]  /*27e0*/  ULOP3.LUT UR9, UR9, 0xfefffff8, URZ, 0xc0, !UPT ;  /* 0xfefffff809097892 */ /* 0x000fe2000f8ec0ff */
[----:B------:R-:W-:Y:S01]  /*27f0*/  SHF.L.U32 R0, R0, 0x1f, RZ ;  /* 0x0000001f00007819 */ /* 0x000fe200000006ff */
[----:B------:R-:W-:Y:S02]  /*2800*/  USHF.L.U32 UR10, UR28, 0x6, URZ ;  /* 0x000000061c0a7899 */ /* 0x000fe400080006ff */
[----:B------:R-:W-:Y:S01]  /*2810*/  UIADD3.X UR35, UPT, UPT, URZ, UR47, URZ, UP0, !UPT ;  /* 0x0000002fff237290 */ /* 0x000fe200087fe4ff */
[----:B------:R1:W3:Y:S01]  /*2820*/  SYNCS.PHASECHK.TRANS64.TRYWAIT P0, [UR8+0x120], R0 ;  /* 0x00012000ff0075a7 */ /* 0x0002e20008001108 */
[----:B------:R-:W-:Y:S02]  /*2830*/  ULEA UR8, UR7, UR30, 0xc ;  /* 0x0000001e07087291 */ /* 0x000fe4000f8e60ff */
[----:B------:R-:W-:Y:S02]  /*2840*/  UIMAD UR7, UR22, UR25, UR6 ;  /* 0x00000019160772a4 */ /* 0x000fe4000f8e0206 */
[----:B------:R-:W-:Y:S02]  /*2850*/  UIADD3 UR8, UPT, UPT, UR8, 0x2600, URZ ;  /* 0x0000260008087890 */ /* 0x000fe4000fffe0ff */
[----:B------:R-:W-:Y:S02]  /*2860*/  ULEA UR7, UR7, UR15, 0xa ;  /* 0x0000000f07077291 */ /* 0x000fe4000f8e50ff */
[----:B------:R-:W-:Y:S02]  /*2870*/  UIADD3 UR32, UP3, UPT, UR46, 0x200, URZ ;  /* 0x000002002e207890 */ /* 0x000fe4000ff7e0ff */
[----:B------:R-:W-:Y:S02]  /*2880*/  UPRMT UR7, UR7, 0x5410, URZ ;  /* 0x0000541007077896 */ /* 0x000fe400080000ff */
[----:B------:R-:W-:Y:S02]  /*2890*/  UIADD3.X UR33, UPT, UPT, URZ, UR47, URZ, UP3, !UPT ;  /* 0x0000002fff217290 */ /* 0x000fe40009ffe4ff */
[----:B------:R-:W-:Y:S02]  /*28a0*/  UIADD3 UR16, UPT, UPT, UR17, 0x26600, URZ ;  /* 0x0002660011107890 */ /* 0x000fe4000fffe0ff */
[----:B------:R-:W-:Y:S02]  /*28b0*/  UIADD3 UR36, UPT, UPT, UR20, 0x1, URZ ;  /* 0x0000000114247890 */ /* 0x000fe4000fffe0ff */
[----:B------:R-:W-:Y:S02]  /*28c0*/  UIADD3 UR29, UPT, UPT, UR21, 0x1, URZ ;  /* 0x00000001151d7890 */ /* 0x000fe4000fffe0ff */
[----:B------:R-:W-:Y:S02]  /*28d0*/  UISETP.NE.AND UP2, UPT, UR36, UR43, UPT ;  /* 0x0000002b2400728c */ /* 0x000fe4000bf45270 */
[----:B------:R-:W-:Y:S01]  /*28e0*/  UIADD3 UR26, UPT, UPT, UR22, 0x1, URZ ;  /* 0x00000001161a7890 */ /* 0x000fe2000fffe0ff */
[----:B------:R-:W-:Y:S01]  /*28f0*/  UMOV UR44, 0x0 ;  /* 0x00000000002c7882 */ /* 0x000fe20000000000 */
[----:B------:R-:W-:Y:S01]  /*2900*/  UMOV UR45, 0x10000000 ;  /* 0x10000000002d7882 */ /* 0x000fe20000000000 */
[----:B------:R-:W-:Y:S01]  /*2910*/  UMOV UR17, UR9 ;  /* 0x0000000900117c82 */ /* 0x000fe20008000000 */
[----:B------:R4:W-:Y:S01]  /*2920*/  UTMALDG.5D.IM2COL.2CTA [UR8], [UR34], UR7, desc[UR44] ;  /* 0x00002c08220073b4 */ /* 0x0009e20008261007 */
[----:B------:R-:W-:Y:S04]  /*2930*/  UMOV UR18, UR10 ;  /* 0x0000000a00127c82 */ /* 0x000fe80008000000 */
[----:B------:R-:W-:Y:S04]  /*2940*/  @UP2 UIADD3 UR29, UPT, UPT, UR21, URZ, URZ ;  /* 0x000000ff151d2290 */ /* 0x000fe8000fffe0ff */
[----:B------:R-:W-:Y:S01]  /*2950*/  UISETP.NE.AND UP1, UPT, UR29, UR40, UPT ;  /* 0x000000281d00728c */ /* 0x000fe2000bf25270 */
[----:B------:R2:W-:Y:S10]  /*2960*/  UTMALDG.5D.2CTA [UR16], [UR32], desc[UR44] ;  /* 0x00002c10200075b4 */ /* 0x0005f40008221000 */
[----:B------:R-:W-:Y:S04]  /*2970*/  @UP1 UIADD3 UR26, UPT, UPT, UR22, URZ, URZ ;  /* 0x000000ff161a1290 */ /* 0x000fe8000fffe0ff */
[----:B------:R-:W-:Y:S02]  /*2980*/  UISETP.NE.AND UP0, UPT, UR26, UR41, UPT ;  /* 0x000000291a00728c */ /* 0x000fe4000bf05270 */
[----:B----4-:R-:W-:Y:S09]  /*2990*/  UIADD3 UR8, UPT, UPT, UR28, 0x1, URZ ;  /* 0x000000011c087890 */ /* 0x010ff2000fffe0ff */
[----:B------:R-:W-:Y:S02]  /*29a0*/  @UP0 UIADD3 UR8, UPT, UPT, UR28, URZ, URZ ;  /* 0x000000ff1c080290 */ /* 0x000fe4000fffe0ff */
[----:B------:R-:W-:Y:S02]  /*29b0*/  UIADD3 UR7, UPT, UPT, UR37, -0x1, URZ ;  /* 0xffffffff25077890 */ /* 0x000fe4000fffe0ff */
[----:B--2---:R-:W-:Y:S02]  /*29c0*/  USEL UR22, UR26, URZ, UP0 ;  /* 0x000000ff1a167287 */ /* 0x004fe40008000000 */
[----:B------:R-:W-:Y:S02]  /*29d0*/  UISETP.GT.U32.AND UP0, UPT, UR37, 0x1, UPT ;  /* 0x000000012500788c */ /* 0x000fe4000bf04070 */
[----:B------:R-:W-:Y:S02]  /*29e0*/  USEL UR20, UR36, URZ, UP2 ;  /* 0x000000ff24147287 */ /* 0x000fe40009000000 */
[----:B------:R-:W-:Y:S01]  /*29f0*/  USEL UR21, UR29, URZ, UP1 ;  /* 0x000000ff1d157287 */ /* 0x000fe20008800000 */
[----:B------:R-:W-:Y:S01]  /*2a00*/  UMOV UR37, UR7 ;  /* 0x0000000700257c82 */ /* 0x000fe20008000000 */
[----:B------:R-:W-:Y:S01]  /*2a10*/  UMOV UR7, UR31 ;  /* 0x0000001f00077c82 */ /* 0x000fe20008000000 */
[----:B------:R-:W-:Y:S02]  /*2a20*/  UMOV UR28, UR8 ;  /* 0x00000008001c7c82 */ /* 0x000fe40008000000 */
[----:B-1----:R-:W-:Y:S07]  /*2a30*/  BRA.U UP0, `(.L_x_36) ;  /* 0xfffffff900f87547 */ /* 0x002fee000b83ffff */
.L_x_30:
[----:B------:R-:W-:Y:S01]  /*2a40*/  SHF.L.U32 R3, R2, 0x1f, RZ ;  /* 0x0000001f02037819 */ /* 0x000fe200000006ff */
[----:B------:R-:W-:-:S03]  /*2a50*/  NOP ;  /* 0x0000000000007918 */ /* 0x000fc60000000000 */
[----:B--23--:R-:W2:Y:S02]  /*2a60*/  SYNCS.PHASECHK.TRANS64.TRYWAIT P0, [UR30+0x260], R3 ;  /* 0x00026003ff0075a7 */ /* 0x00cea4000800111e */
[----:B--2---:R-:W-:Y:S05]  /*2a70*/  @!P0 BRA `(.L_x_37) ;  /* 0x0000005c00e48947 */ /* 0x004fea0003800000 */
.L_x_142:
[----:B------:R-:W2:Y:S01]  /*2a80*/  LDS.128 R4, [UR30+0x2a0] ;  /* 0x0002a01eff047984 */ /* 0x000ea20008000c00 */
[----:B------:R-:W-:Y:S02]  /*2a90*/  UIADD3 UR4, UPT, UPT, UR30, 0x268, URZ ;  /* 0x000002681e047890 */ /* 0x000fe4000fffe0ff */
[----:B------:R-:W-:Y:S01]  /*2aa0*/  UISETP.GE.AND UP0, UPT, UR39, 0x1, UPT ;  /* 0x000000012700788c */ /* 0x000fe2000bf06270 */
[----:B------:R-:W-:Y:S01]  /*2ab0*/  @!PT LDS RZ, [RZ] ;  /* 0x00000000fffff984 */ /* 0x000fe20000000800 */
[----:B------:R-:W-:Y:S01]  /*2ac0*/  @!PT LDS RZ, [RZ] ;  /* 0x00000000fffff984 */ /* 0x000fe20000000800 */
[----:B------:R-:W-:Y:S01]  /*2ad0*/  @!PT LDS RZ, [RZ] ;  /* 0x00000000fffff984 */ /* 0x000fe20000000800 */
[----:B------:R-:W-:Y:S01]  /*2ae0*/  @!PT LDS RZ, [RZ] ;  /* 0x00000000fffff984 */ /* 0x000fe20000000800 */
[----:B------:R3:W-:Y:S06]  /*2af0*/  MEMBAR.ALL.CTA ;  /* 0x0000000000007992 */ /* 0x0007ec0000008000 */
[----:B---3--:R-:W3:Y:S01]  /*2b00*/  FENCE.VIEW.ASYNC.S ;  /* 0x00000000000073c6 */ /* 0x008ee20000000000 */
[----:B------:R-:W-:-:S09]  /*2b10*/  UPRMT UR4, URZ, 0x654, UR4 ;  /* 0x00000654ff047896 */ /* 0x000fd20008000004 */
[----:B---3--:R-:W-:Y:S01]  /*2b20*/  SYNCS.ARRIVE.TRANS64.RED.A1T0 RZ, [UR4], RZ ;  /* 0x000000ffffff79a7 */ /* 0x008fe20008100404 */
[----:B--2---:R-:W-:-:S13]  /*2b30*/  LOP3.LUT P0, RZ, R6, 0x1, RZ, 0xc0, !PT ;  /* 0x0000000106ff7812 */ /* 0x004fda000780c0ff */
[----:B------:R-:W-:Y:S01]  /*2b40*/  VOTEU.ANY UP1, P0 ;  /* 0x0000000000ff7886 */ /* 0x000fe20000020100 */
[----:B------:R-:W-:-:S13]  /*2b50*/  PLOP3.LUT P0, PT, PT, PT, UP1, 0x80, 0x8 ;  /* 0x000000000008781c */ /* 0x000fda0003f0f018 */
[----:B-1----:R-:W-:Y:S02]  /*2b60*/  @P0 MOV R0, R4 ;  /* 0x0000000400000202 */ /* 0x002fe40000000f00 */
[----:B------:R-:W-:Y:S02]  /*2b70*/  @P0 LOP3.LUT R4, R5, 0xffff, RZ, 0xc0, !PT ;  /* 0x0000ffff05040812 */ /* 0x000fe400078ec0ff */
[----:B------:R-:W-:Y:S02]  /*2b80*/  @P0 R2UR UR6, R0 ;  /* 0x00000000000602ca */ /* 0x000fe400000e0000 */
[----:B------:R-:W-:-:S11]  /*2b90*/  @P0 R2UR UR5, R4 ;  /* 0x00000000040502ca */ /* 0x000fd600000e0000 */
[----:B------:R-:W-:Y:S02]  /*2ba0*/  @UP1 UMOV UR50, UR6 ;  /* 0x0000000600321c82 */ /* 0x000fe40008000000 */
[----:B------:R-:W-:Y:S01]  /*2bb0*/  @UP1 UMOV UR48, UR5 ;  /* 0x0000000500301c82 */ /* 0x000fe20008000000 */
[----:B------:R-:W-:Y:S05]  /*2bc0*/  BRA.U !UP0, `(.L_x_38) ;  /* 0x0000000108d47547 */ /* 0x000fea000b800000 */
[----:B------:R-:W1:Y:S01]  /*2bd0*/  LDCU.128 UR16, c[0x0][0xc10] ;  /* 0x00018200ff1077ac */ /* 0x000e620008000c00 */
[----:B------:R-:W2:Y:S01]  /*2be0*/  LDCU UR20, c[0x0][0xc20] ;  /* 0x00018400ff1477ac */ /* 0x000ea20008000800 */
[----:B------:R-:W3:Y:S01]  /*2bf0*/  LDCU UR13, c[0x0][0xc0c] ;  /* 0x00018180ff0d77ac */ /* 0x000ee20008000800 */
[----:B------:R-:W4:Y:S01]  /*2c00*/  LDCU.64 UR14, c[0x0][0xc28] ;  /* 0x00018500ff0e77ac */ /* 0x000f220008000a00 */
[----:B------:R-:W-:Y:S02]  /*2c10*/  UISETP.NE.AND UP3, UPT, UR39, 0x1, UPT ;  /* 0x000000012700788c */ /* 0x000fe4000bf65270 */
[----:B-1----:R-:W-:Y:S02]  /*2c20*/  UIMAD.WIDE.U32 UR4, UR53, UR19, URZ ;  /* 0x00000013350472a5 */ /* 0x002fe4000f8e00ff */
[----:B------:R-:W-:Y:S02]  /*2c30*/  UIMAD.WIDE.U32 UR6, UR54, UR16, URZ ;  /* 0x00000010360672a5 */ /* 0x000fe4000f8e00ff */
[----:B------:R-:W-:-:S02]  /*2c40*/  UISETP.NE.AND UP0, UPT, UR18, 0x1, UPT ;  /* 0x000000011200788c */ /* 0x000fc4000bf05270 */
[----:B------:R-:W-:Y:S01]  /*2c50*/  UIMAD.WIDE.U32 UR10, UR48, UR19, URZ ;  /* 0x00000013300a72a5 */ /* 0x000fe2000f8e00ff */
[----:B------:R-:W-:Y:S01]  /*2c60*/  UMOV UR4, UR5 ;  /* 0x0000000500047c82 */ /* 0x000fe20008000000 */
[----:B---3--:R-:W-:Y:S02]  /*2c70*/  UISETP.NE.AND UP2, UPT, UR13, 0x1, UPT ;  /* 0x000000010d00788c */ /* 0x008fe4000bf45270 */
[----:B--2---:R-:W-:Y:S02]  /*2c80*/  USHF.R.U32.HI UR5, URZ, UR20, UR4 ;  /* 0x00000014ff057299 */ /* 0x004fe40008011604 */
[----:B------:R-:W-:Y:S01]  /*2c90*/  UIMAD.WIDE.U32 UR8, UR50, UR16, URZ ;  /* 0x00000010320872a5 */ /* 0x000fe2000f8e00ff */
[----:B------:R-:W-:Y:S01]  /*2ca0*/  UMOV UR4, UR7 ;  /* 0x0000000700047c82 */ /* 0x000fe20008000000 */
[----:B------:R-:W-:Y:S02]  /*2cb0*/  USEL UR5, UR53, UR5, !UP0 ;  /* 0x0000000535057287 */ /* 0x000fe4000c000000 */
[----:B------:R-:W-:-:S02]  /*2cc0*/  USHF.R.U32.HI UR4, URZ, UR17, UR4 ;  /* 0x00000011ff047299 */ /* 0x000fc40008011604 */
[----:B----4-:R-:W-:Y:S02]  /*2cd0*/  UIMAD.WIDE.U32 UR6, UR5, UR14, URZ ;  /* 0x0000000e050672a5 */ /* 0x010fe4000f8e00ff */
[----:B------:R-:W-:Y:S01]  /*2ce0*/  USEL UR12, UR54, UR4, !UP2 ;  /* 0x00000004360c7287 */ /* 0x000fe2000d000000 */
[----:B------:R-:W-:Y:S02]  /*2cf0*/  UMOV UR8, UR9 ;  /* 0x0000000900087c82 */ /* 0x000fe40008000000 */
[----:B------:R-:W-:Y:S01]  /*2d00*/  UMOV UR4, UR11 ;  /* 0x0000000b00047c82 */ /* 0x000fe20008000000 */
[----:B------:R-:W-:Y:S01]  /*2d10*/  UIMAD.WIDE.U32 UR10, UR12, UR14, URZ ;  /* 0x0000000e0c0a72a5 */ /* 0x000fe2000f8e00ff */
[----:B------:R-:W-:Y:S01]  /*2d20*/  UMOV UR6, UR7 ;  /* 0x0000000700067c82 */ /* 0x000fe20008000000 */
[----:B------:R-:W-:Y:S02]  /*2d30*/  USHF.R.U32.HI UR4, URZ, UR20, UR4 ;  /* 0x00000014ff047299 */ /* 0x000fe40008011604 */
[----:B------:R-:W-:-:S02]  /*2d40*/  @UP3 USHF.R.U32.HI UR5, URZ, UR15, UR6 ;  /* 0x0000000fff053299 */ /* 0x000fc40008011606 */
[----:B------:R-:W-:Y:S01]  /*2d50*/  USHF.R.U32.HI UR17, URZ, UR17, UR8 ;  /* 0x00000011ff117299 */ /* 0x000fe20008011608 */
[----:B------:R-:W-:Y:S01]  /*2d60*/  UMOV UR6, UR11 ;  /* 0x0000000b00067c82 */ /* 0x000fe20008000000 */
[----:B------:R-:W-:Y:S02]  /*2d70*/  USEL UR4, UR48, UR4, !UP0 ;  /* 0x0000000430047287 */ /* 0x000fe4000c000000 */
[----:B------:R-:W-:Y:S02]  /*2d80*/  @UP3 USHF.R.U32.HI UR12, URZ, UR15, UR6 ;  /* 0x0000000fff0c3299 */ /* 0x000fe40008011606 */
[----:B------:R-:W-:Y:S02]  /*2d90*/  UIMAD UR6, UR39, UR5, URZ ;  /* 0x00000005270672a4 */ /* 0x000fe4000f8e02ff */
[----:B------:R-:W-:Y:S02]  /*2da0*/  USEL UR5, UR50, UR17, !UP2 ;  /* 0x0000001132057287 */ /* 0x000fe4000d000000 */
[----:B------:R-:W-:-:S02]  /*2db0*/  UIMAD UR8, UR39, UR12, URZ ;  /* 0x0000000c270872a4 */ /* 0x000fc4000f8e02ff */
[----:B------:R-:W-:Y:S02]  /*2dc0*/  UISETP.GE.AND UP0, UPT, UR4, UR6, UPT ;  /* 0x000000060400728c */ /* 0x000fe4000bf06270 */
[----:B------:R-:W-:Y:S02]  /*2dd0*/  UIMAD.WIDE.U32 UR6, UR4, UR14, URZ ;  /* 0x0000000e040672a5 */ /* 0x000fe4000f8e00ff */
[----:B------:R-:W-:Y:S02]  /*2de0*/  UISETP.GE.OR UP0, UPT, UR5, UR8, UP0 ;  /* 0x000000080500728c */ /* 0x000fe40008706670 */
[----:B------:R-:W-:Y:S02]  /*2df0*/  UIMAD.WIDE.U32 UR8, UR5, UR14, URZ ;  /* 0x0000000e050872a5 */ /* 0x000fe4000f8e00ff */
[----:B------:R-:W-:Y:S01]  /*2e00*/  UIADD3 UR10, UPT, UPT, -UR4, URZ, URZ ;  /* 0x000000ff040a7290 */ /* 0x000fe2000fffe1ff */
[----:B------:R-:W-:Y:S02]  /*2e10*/  UMOV UR6, UR7 ;  /* 0x0000000700067c82 */ /* 0x000fe40008000000 */
[----:B------:R-:W-:-:S02]  /*2e20*/  USHF.R.U32.HI UR6, URZ, UR15, UR6 ;  /* 0x0000000fff067299 */ /* 0x000fc40008011606 */
[----:B------:R-:W-:Y:S02]  /*2e30*/  UIMAD UR10, UR18, UR10, UR48 ;  /* 0x0000000a120a72a4 */ /* 0x000fe4000f8e0230 */
[----:B------:R-:W-:Y:S01]  /*2e40*/  USEL UR6, UR4, UR6, !UP3 ;  /* 0x0000000604067287 */ /* 0x000fe2000d800000 */
[----:B------:R-:W-:Y:S01]  /*2e50*/  @!UP0 UMOV UR7, UR9 ;  /* 0x0000000900078c82 */ /* 0x000fe20008000000 */
[----:B------:R-:W-:Y:S02]  /*2e60*/  UIADD3 UR9, UPT, UPT, -UR5, URZ, URZ ;  /* 0x000000ff05097290 */ /* 0x000fe4000fffe1ff */
[----:B------:R-:W-:Y:S02]  /*2e70*/  @!UP0 USHF.R.U32.HI UR7, URZ, UR15, UR7 ;  /* 0x0000000fff078299 */ /* 0x000fe40008011607 */
[----:B------:R-:W-:Y:S02]  /*2e80*/  UIADD3 UR8, UPT, UPT, -UR6, URZ, URZ ;  /* 0x000000ff06087290 */ /* 0x000fe4000fffe1ff */
[----:B------:R-:W-:-:S02]  /*2e90*/  @!UP0 USEL UR7, UR5, UR7, !UP3 ;  /* 0x0000000705078287 */ /* 0x000fc4000d800000 */
[----:B------:R-:W-:Y:S02]  /*2ea0*/  UIMAD UR8, UR39, UR8, UR4 ;  /* 0x00000008270872a4 */ /* 0x000fe4000f8e0204 */
[----:B------:R-:W-:Y:S02]  /*2eb0*/  @!UP0 UIADD3 UR6, UPT, UPT, UR6, -UR7, URZ ;  /* 0x8000000706068290 */ /* 0x000fe4000fffe0ff */
[----:B------:R-:W-:Y:S02]  /*2ec0*/  @!UP0 UIMAD UR7, UR8, UR12, UR7 ;  /* 0x0000000c080782a4 */ /* 0x000fe4000f8e0207 */
[----:B------:R-:W-:Y:S02]  /*2ed0*/  @!UP0 UIMAD UR4, UR39, UR6, UR5 ;  /* 0x00000006270482a4 */ /* 0x000fe4000f8e0205 */
[----:B------:R-:W-:Y:S02]  /*2ee0*/  UIMAD UR6, UR13, UR9, UR50 ;  /* 0x000000090d0672a4 */ /* 0x000fe4000f8e0232 */
[----:B------:R-:W-:Y:S01]  /*2ef0*/  UIMAD UR48, UR4, UR18, UR10 ;  /* 0x00000012043072a4 */ /* 0x000fe2000f8e020a */
[----:B------:R-:W-:-:S02]  /*2f00*/  @!UP0 UMOV UR5, UR7 ;  /* 0x0000000700058c82 */ /* 0x000fc40008000000 */
[----:B------:R-:W-:-:S12]  /*2f10*/  UIMAD UR50, UR5, UR13, UR6 ;  /* 0x0000000d053272a4 */ /* 0x000fd8000f8e0206 */
.L_x_38:
[----:B------:R-:W1:Y:S02]  /*2f20*/  LDCU UR4, c[0x0][0xc30] ;  /* 0x00018600ff0477ac */ /* 0x000e640008000800 */
[----:B-1----:R-:W-:-:S09]  /*2f30*/  UISETP.NE.AND UP0, UPT, UR4, 0x1, UPT ;  /* 0x000000010400788c */ /* 0x002fd2000bf05270 */
[----:B------:R-:W-:Y:S05]  /*2f40*/  BRA.U UP0, `(.L_x_39) ;  /* 0x0000000100447547 */ /* 0x000fea000b800000 */
[----:B------:R-:W1:Y:S01]  /*2f50*/  LDCU.128 UR8, c[0x0][0xc10] ;  /* 0x00018200ff0877ac */ /* 0x000e620008000c00 */
[----:B------:R-:W2:Y:S01]  /*2f60*/  LDCU UR12, c[0x0][0xc0c] ;  /* 0x00018180ff0c77ac */ /* 0x000ea20008000800 */
[----:B------:R-:W3:Y:S01]  /*2f70*/  LDCU UR13, c[0x0][0xc20] ;  /* 0x00018400ff0d77ac */ /* 0x000ee20008000800 */
[----:B-1----:R-:W-:Y:S02]  /*2f80*/  UIMAD.WIDE.U32 UR6, UR50, UR8, URZ ;  /* 0x00000008320672a5 */ /* 0x002fe4000f8e00ff */
[----:B------:R-:W-:Y:S02]  /*2f90*/  UIMAD.WIDE.U32 UR4, UR48, UR11, URZ ;  /* 0x0000000b300472a5 */ /* 0x000fe4000f8e00ff */
[----:B--2---:R-:W-:Y:S02]  /*2fa0*/  UISETP.NE.AND UP2, UPT, UR12, 0x1, UPT ;  /* 0x000000010c00788c */ /* 0x004fe4000bf45270 */
[----:B------:R-:W-:Y:S01]  /*2fb0*/  UISETP.NE.AND UP0, UPT, UR10, 0x1, UPT ;  /* 0x000000010a00788c */ /* 0x000fe2000bf05270 */
[----:B------:R-:W-:-:S02]  /*2fc0*/  UMOV UR6, UR7 ;  /* 0x0000000700067c82 */ /* 0x000fc40008000000 */
[----:B------:R-:W-:Y:S01]  /*2fd0*/  UMOV UR4, UR5 ;  /* 0x0000000500047c82 */ /* 0x000fe20008000000 */
[----:B------:R-:W-:Y:S02]  /*2fe0*/  USHF.R.U32.HI UR6, URZ, UR9, UR6 ;  /* 0x00000009ff067299 */ /* 0x000fe40008011606 */
[----:B---3--:R-:W-:Y:S02]  /*2ff0*/  USHF.R.U32.HI UR4, URZ, UR13, UR4 ;  /* 0x0000000dff047299 */ /* 0x008fe40008011604 */
[----:B------:R-:W-:Y:S02]  /*3000*/  USEL UR5, UR50, UR6, !UP2 ;  /* 0x0000000632057287 */ /* 0x000fe4000d000000 */
[----:B------:R-:W-:-:S04]  /*3010*/  USEL UR4, UR48, UR4, !UP0 ;  /* 0x0000000430047287 */ /* 0x000fc8000c000000 */
[----:B------:R-:W-:Y:S02]  /*3020*/  UIADD3 UR6, UPT, UPT, UR5, -UR4, URZ ;  /* 0x8000000405067290 */ /* 0x000fe4000fffe0ff */
[----:B------:R-:W-:Y:S02]  /*3030*/  UIADD3 UR4, UPT, UPT, -UR5, UR4, URZ ;  /* 0x0000000405047290 */ /* 0x000fe4000fffe1ff */
[----:B------:R-:W-:Y:S02]  /*3040*/  UIMAD UR48, UR6, UR10, UR48 ;  /* 0x0000000a063072a4 */ /* 0x000fe4000f8e0230 */
[----:B------:R-:W-:-:S12]  /*3050*/  UIMAD UR50, UR4, UR12, UR50 ;  /* 0x0000000c043272a4 */ /* 0x000fd8000f8e0232 */
.L_x_39:
[----:B------:R-:W-:Y:S01]  /*3060*/  R2UR UR4, R81 ;  /* 0x00000000510472ca */ /* 0x000fe200000e0000 */
[----:B------:R-:W-:Y:S01]  /*3070*/  UIADD3 UR49, UPT, UPT, UR50, UR63, URZ ;  /* 0x0000003f32317290 */ /* 0x000fe2000fffe0ff */
[----:B------:R-:W-:Y:S01]  /*3080*/  PLOP3.LUT P1, PT, PT, PT, PT, 0x80, 0x8 ;  /* 0x000000000008781c */ /* 0x000fe20003f2f070 */
[----:B------:R-:W-:Y:S01]  /*3090*/  UMOV UR36, UR42 ;  /* 0x0000002a00247c82 */ /* 0x000fe20008000000 */
[----:B------:R-:W-:-:S09]  /*30a0*/  LOP3.LUT R2, R2, 0x1, RZ, 0x3c, !PT ;  /* 0x0000000102027812 */ /* 0x000fd200078e3cff */
[----:B------:R-:W-:Y:S01]  /*30b0*/  UIADD3 UR51, UPT, UPT, UR48, UR4, URZ ;  /* 0x0000000430337290 */ /* 0x000fe2000fffe0ff */
[----:B------:R-:W-:Y:S11]  /*30c0*/  BRA.U UP1, `(.L_x_40) ;  /* 0xffffffe901a87547 */ /* 0x000ff6000b83ffff */
[----:B------:R-:W-:Y:S01]  /*30d0*/  UIADD3 UR30, UPT, UPT, UR30, 0x120, URZ ;  /* 0x000001201e1e7890 */ /* 0x000fe2000fffe0ff */
[----:B------:R-:W-:-:S03]  /*30e0*/  MOV R2, UR27 ;  /* 0x0000001b00027c02 */ /* 0x000fc60008000f00 */
[----:B------:R-:W-:Y:S01]  /*30f0*/  ULEA UR4, UR31, UR30, 0x3 ;  /* 0x0000001e1f047291 */ /* 0x000fe2000f8e18ff */
[----:B------:R-:W-:-:S08]  /*3100*/  SHF.L.U32 R2, R2, 0x1f, RZ ;  /* 0x0000001f02027819 */ /* 0x000fd000000006ff */
[----:B------:R-:W1:Y:S02]  /*3110*/  SYNCS.PHASECHK.TRANS64.TRYWAIT P0, [UR4], R2 ;  /* 0x00000002ff0075a7 */ /* 0x000e640008001104 */
[----:B-1----:R-:W-:Y:S05]  /*3120*/  @!P0 BRA `(.L_x_41) ;  /* 0x0000005800508947 */ /* 0x002fea0003800000 */
.L_x_144:
[----:B------:R-:W-:-:S04]  /*3130*/  UIADD3 UR4, UPT, UPT, UR31, 0x1, URZ ;  /* 0x000000011f047890 */ /* 0x000fc8000fffe0ff */
[----:B------:R-:W-:-:S04]  /*3140*/  UISETP.NE.AND UP0, UPT, UR4, 0x24, UPT ;  /* 0x000000240400788c */ /* 0x000fc8000bf05270 */
[----:B------:R-:W-:Y:S02]  /*3150*/  USEL UR5, URZ, 0x1, UP0 ;  /* 0x00000001ff057887 */ /* 0x000fe40008000000 */
[----:B------:R-:W-:Y:S02]  /*3160*/  USEL UR4, UR4, URZ, UP0 ;  /* 0x000000ff04047287 */ /* 0x000fe40008000000 */
[----:B------:R-:W-:Y:S02]  /*3170*/  ULOP3.LUT UR6, UR27, UR5, URZ, 0x3c, !UPT ;  /* 0x000000051b067292 */ /* 0x000fe4000f8e3cff */
[----:B------:R-:W-:-:S04]  /*3180*/  ULEA UR5, UR4, UR30, 0x3 ;  /* 0x0000001e04057291 */ /* 0x000fc8000f8e18ff */
[----:B-1----:R-:W-:-:S04]  /*3190*/  MOV R2, UR6 ;  /* 0x0000000600027c02 */ /* 0x002fc80008000f00 */
[----:B------:R-:W-:-:S04]  /*31a0*/  SHF.L.U32 R2, R2, 0x1f, RZ ;  /* 0x0000001f02027819 */ /* 0x000fc800000006ff */
[----:B------:R-:W1:Y:S02]  /*31b0*/  SYNCS.PHASECHK.TRANS64.TRYWAIT P0, [UR5], R2 ;  /* 0x00000002ff0075a7 */ /* 0x000e640008001105 */
[----:B-1----:R-:W-:Y:S05]  /*31c0*/  @!P0 BRA `(.L_x_42) ;  /* 0x0000005800408947 */ /* 0x002fea0003800000 */
.L_x_146:
        /* <DEDUP_REMOVED lines=10> */
.L_x_148:
        /* <DEDUP_REMOVED lines=10> */
.L_x_150:
        /* <DEDUP_REMOVED lines=10> */
.L_x_152:
        /* <DEDUP_REMOVED lines=10> */
.L_x_154:
        /* <DEDUP_REMOVED lines=10> */
.L_x_156:
        /* <DEDUP_REMOVED lines=10> */
.L_x_158:
        /* <DEDUP_REMOVED lines=10> */
.L_x_160:
        /* <DEDUP_REMOVED lines=10> */
.L_x_162:
        /* <DEDUP_REMOVED lines=10> */
.L_x_164:
        /* <DEDUP_REMOVED lines=10> */
.L_x_166:
        /* <DEDUP_REMOVED lines=10> */
.L_x_168:
        /* <DEDUP_REMOVED lines=10> */
.L_x_170:
        /* <DEDUP_REMOVED lines=10> */
.L_x_172:
        /* <DEDUP_REMOVED lines=10> */
.L_x_174:
        /* <DEDUP_REMOVED lines=10> */
.L_x_176:
        /* <DEDUP_REMOVED lines=10> */
.L_x_178:
        /* <DEDUP_REMOVED lines=10> */
.L_x_180:
        /* <DEDUP_REMOVED lines=10> */
.L_x_182:
        /* <DEDUP_REMOVED lines=10> */
.L_x_184:
        /* <DEDUP_REMOVED lines=10> */
.L_x_186:
        /* <DEDUP_REMOVED lines=10> */
.L_x_188:
        /* <DEDUP_REMOVED lines=10> */
.L_x_190:
        /* <DEDUP_REMOVED lines=10> */
.L_x_192:
        /* <DEDUP_REMOVED lines=10> */
.L_x_194:
        /* <DEDUP_REMOVED lines=10> */
.L_x_196:
        /* <DEDUP_REMOVED lines=10> */
.L_x_198:
        /* <DEDUP_REMOVED lines=10> */
.L_x_200:
        /* <DEDUP_REMOVED lines=10> */
.L_x_202:
        /* <DEDUP_REMOVED lines=10> */
.L_x_204:
        /* <DEDUP_REMOVED lines=10> */
.L_x_206:
        /* <DEDUP_REMOVED lines=10> */
.L_x_208:
        /* <DEDUP_REMOVED lines=10> */
.L_x_210:
        /* <DEDUP_REMOVED lines=10> */
.L_x_212:
[----:B------:R-:W-:-:S04]  /*4670*/  UIADD3 UR4, UPT, UPT, UR4, 0x1, URZ ;  /* 0x0000000104047890 */ /* 0x000fc8000fffe0ff */
[----:B------:R-:W-:-:S04]  /*4680*/  UISETP.NE.AND UP0, UPT, UR4, 0x24, UPT ;  /* 0x000000240400788c */ /* 0x000fc8000bf05270 */
[----:B------:R-:W-:Y:S02]  /*4690*/  USEL UR5, URZ, 0x1, UP0 ;  /* 0x00000001ff057887 */ /* 0x000fe40008000000 */
[----:B------:R-:W-:Y:S02]  /*46a0*/  USEL UR4, UR4, URZ, UP0 ;  /* 0x000000ff04047287 */ /* 0x000fe40008000000 */
[----:B------:R-:W-:Y:S02]  /*46b0*/  ULOP3.LUT UR5, UR6, UR5, URZ, 0x3c, !UPT ;  /* 0x0000000506057292 */ /* 0x000fe4000f8e3cff */
[----:B------:R-:W-:-:S04]  /*46c0*/  ULEA UR4, UR4, UR30, 0x3 ;  /* 0x0000001e04047291 */ /* 0x000fc8000f8e18ff */
[----:B-1----:R-:W-:Y:S02]  /*46d0*/  IMAD.U32 R2, RZ, RZ, UR5 ;  /* 0x00000005ff027e24 */ /* 0x002fe4000f8e00ff */
[----:B------:R-:W-:-:S03]  /*46e0*/  MOV R0, UR4 ;  /* 0x0000000400007c02 */ /* 0x000fc60008000f00 */
[----:B------:R-:W-:-:S07]  /*46f0*/  SHF.L.U32 R2, R2, 0x1f, RZ ;  /* 0x0000001f02027819 */ /* 0x000fce00000006ff */
.L_x_76:
[----:B-1----:R1:W2:Y:S02]  /*4700*/  SYNCS.PHASECHK.TRANS64.TRYWAIT P0, [R0+URZ], R2 ;  /* 0x00000002000075a7 */ /* 0x0022a400080011ff */
[----:B--2---:R-:W-:Y:S05]  /*4710*/  @!P0 NANOSLEEP.SYNCS 0x989680 ;  /* 0x009896800000895d */ /* 0x004fea0003900000 */
[----:B------:R-:W2:Y:S02]  /*4720*/  @!P0 SYNCS.PHASECHK.TRANS64 P0, [R0+URZ], R2 ;  /* 0x00000002000085a7 */ /* 0x000ea400080010ff */
[----:B--2---:R-:W-:Y:S05]  /*4730*/  @P0 EXIT ;  /* 0x000000000000094d */ /* 0x004fea0003800000 */
[----:B------:R-:W-:Y:S05]  /*4740*/  BRA `(.L_x_76) ;  /* 0xfffffffc00ec7947 */ /* 0x000fea000383ffff */
.L_x_22:
[----:B------:R-:W2:Y:S02]  /*4750*/  S2UR UR4, SR_CgaCtaId ;  /* 0x00000000000479c3 */ /* 0x000ea40000008800 */
[----:B--2---:R-:W-:-:S04]  /*4760*/  UISETP.NE.AND UP0, UPT, UR4, URZ, UPT ;  /* 0x000000ff0400728c */ /* 0x004fc8000bf05270 */
[----:B------:R-:W-:-:S09]  /*4770*/  UISETP.NE.OR UP0, UPT, UR18, 0x1, UP0 ;  /* 0x000000011200788c */ /* 0x000fd20008705670 */
[----:B------:R-:W-:Y:S05]  /*4780*/  BRA.U UP0, `(.L_x_77) ;  /* 0x0000000100b47547 */ /* 0x000fea000b800000 */
[----:B------:R-:W2:Y:S01]  /*4790*/  S2UR UR5, SR_CgaCtaId ;  /* 0x00000000000579c3 */ /* 0x000ea20000008800 */
[----:B------:R-:W-:Y:S01]  /*47a0*/  UMOV UR4, 0x400 ;  /* 0x0000040000047882 */ /* 0x000fe20000000000 */
[----:B------:R-:W-:Y:S01]  /*47b0*/  HFMA2 R2, -RZ, RZ, 0, 5.9604644775390625e-08 ;  /* 0x00000001ff027431 */ /* 0x000fe200000001ff */
[----:B------:R-:W-:Y:S01]  /*47c0*/  ISETP.GE.U32.AND P0, PT, R3, 0x2, PT ;  /* 0x000000020300780c */ /* 0x000fe20003f06070 */
[----:B------:R-:W-:Y:S01]  /*47d0*/  IMAD.MOV.U32 R8, RZ, RZ, RZ ;  /* 0x000000ffff087224 */ /* 0x000fe200078e00ff */
[----:B--2---:R-:W-:-:S04]  /*47e0*/  ULEA UR4, UR5, UR4, 0x18 ;  /* 0x0000000405047291 */ /* 0x004fc8000f8ec0ff */
[----:B------:R-:W-:Y:S02]  /*47f0*/  UIADD3 UR5, UPT, UPT, UR4, 0x268, URZ ;  /* 0x0000026804057890 */ /* 0x000fe4000fffe0ff */
[----:B------:R-:W-:Y:S02]  /*4800*/  UIADD3 UR8, UPT, UPT, UR4, 0x260, URZ ;  /* 0x0000026004087890 */ /* 0x000fe4000fffe0ff */
[----:B------:R-:W-:-:S12]  /*4810*/  UPRMT UR5, URZ, 0x654, UR5 ;  /* 0x00000654ff057896 */ /* 0x000fd80008000005 */
.L_x_80:
[----:B------:R-:W-:Y:S01]  /*4820*/  SHF.L.U32 R6, R2, 0x1f, RZ ;  /* 0x0000001f02067819 */ /* 0x000fe200000006ff */
[----:B------:R-:W-:Y:S02]  /*4830*/  IMAD.U32 R4, RZ, RZ, UR8 ;  /* 0x00000008ff047e24 */ /* 0x000fe4000f8e00ff */
[----:B------:R-:W-:Y:S01]  /*4840*/  @!P0 IMAD.MOV.U32 R5, RZ, RZ, 0x10 ;  /* 0x00000010ff058424 */ /* 0x000fe200078e00ff */
[----:B------:R-:W2:Y:S02]  /*4850*/  SYNCS.PHASECHK.TRANS64.TRYWAIT P1, [UR4+0x268], R6 ;  /* 0x00026806ff0075a7 */ /* 0x000ea40008021104 */
[----:B------:R-:W-:-:S04]  /*4860*/  PRMT R4, R3, 0x654, R4 ;  /* 0x0000065403047816 */ /* 0x000fc80000000004 */
[----:B------:R-:W-:Y:S01]  /*4870*/  SEL R0, R4, R0, !P0 ;  /* 0x0000000004007207 */ /* 0x000fe20004000000 */
[----:B--2---:R-:W-:Y:S06]  /*4880*/  @!P1 BRA `(.L_x_78) ;  /* 0x0000004c00c09947 */ /* 0x004fec0003800000 */
.L_x_214:
[----:B------:R-:W-:Y:S01]  /*4890*/  UIADD3 UR6, UPT, UPT, UR4, 0x2a0, URZ ;  /* 0x000002a004067890 */ /* 0x000fe2000fffe0ff */
[----:B------:R3:W-:Y:S01]  /*48a0*/  @!P0 SYNCS.ARRIVE.TRANS64.RED RZ, [R0+URZ], R5 ;  /* 0x0000000500ff89a7 */ /* 0x0007e200080004ff */
[----:B------:R-:W-:Y:S01]  /*48b0*/  UIADD3 UR7, UPT, UPT, UR4, 0x260, URZ ;  /* 0x0000026004077890 */ /* 0x000fe2000fffe0ff */
[----:B------:R-:W-:-:S08]  /*48c0*/  LOP3.LUT R2, R2, 0x1, RZ, 0x3c, !PT ;  /* 0x0000000102027812 */ /* 0x000fd000078e3cff */
[----:B------:R-:W-:Y:S06]  /*48d0*/  UGETNEXTWORKID.BROADCAST [UR6], [UR7] ;  /* 0x00000000060073ca */ /* 0x000fec0008000100 */
[----:B---3--:R-:W-:-:S04]  /*48e0*/  SHF.L.U32 R5, R8, 0x1f, RZ ;  /* 0x0000001f08057819 */ /* 0x008fc800000006ff */
[----:B------:R-:W3:Y:S02]  /*48f0*/  SYNCS.PHASECHK.TRANS64.TRYWAIT P1, [UR4+0x260], R5 ;  /* 0x00026005ff0075a7 */ /* 0x000ee40008021104 */
[----:B---3--:R-:W-:Y:S05]  /*4900*/  @!P1 BRA `(.L_x_79) ;  /* 0x0000004c00b89947 */ /* 0x008fea0003800000 */
.L_x_216:
[----:B--2---:R-:W2:Y:S01]  /*4910*/  LDS.128 R4, [UR4+0x2a0] ;  /* 0x0002a004ff047984 */ /* 0x004ea20008000c00 */
[----:B------:R-:W-:Y:S01]  /*4920*/  LOP3.LUT R8, R8, 0x1, RZ, 0x3c, !PT ;  /* 0x0000000108087812 */ /* 0x000fe200078e3cff */
[----:B------:R-:W-:Y:S01]  /*4930*/  @!PT LDS RZ, [RZ] ;  /* 0x00000000fffff984 */ /* 0x000fe20000000800 */
[----:B------:R-:W-:Y:S01]  /*4940*/  @!PT LDS RZ, [RZ] ;  /* 0x00000000fffff984 */ /* 0x000fe20000000800 */
[----:B------:R-:W-:Y:S01]  /*4950*/  @!PT LDS RZ, [RZ] ;  /* 0x00000000fffff984 */ /* 0x000fe20000000800 */
[----:B------:R-:W-:Y:S01]  /*4960*/  @!PT LDS RZ, [RZ] ;  /* 0x00000000fffff984 */ /* 0x000fe20000000800 */
[----:B------:R3:W-:Y:S06]  /*4970*/  MEMBAR.ALL.CTA ;  /* 0x0000000000007992 */ /* 0x0007ec0000008000 */
[----:B---3--:R-:W3:Y:S02]  /*4980*/  FENCE.VIEW.ASYNC.S ;  /* 0x00000000000073c6 */ /* 0x008ee40000000000 */
[----:B---3--:R-:W-:Y:S01]  /*4990*/  SYNCS.ARRIVE.TRANS64.RED.A1T0 RZ, [UR5], RZ ;  /* 0x000000ffffff79a7 */ /* 0x008fe20008100405 */
[----:B--2---:R-:W-:-:S13]  /*49a0*/  LOP3.LUT P1, RZ, R6, 0x1, RZ, 0xc0, !PT ;  /* 0x0000000106ff7812 */ /* 0x004fda000782c0ff */
[----:B------:R-:W-:Y:S05]  /*49b0*/  @P1 BRA `(.L_x_80) ;  /* 0xfffffffc00981947 */ /* 0x000fea000383ffff */
[----:B------:R-:W-:-:S04]  /*49c0*/  SHF.L.U32 R0, R2, 0x1f, RZ ;  /* 0x0000001f02007819 */ /* 0x000fc800000006ff */
[----:B------:R-:W2:Y:S02]  /*49d0*/  SYNCS.PHASECHK.TRANS64 P0, [UR4+0x268], R0 ;  /* 0x00026800ff0075a7 */ /* 0x000ea40008001004 */
[----:B-12---:R-:W-:Y:S05]  /*49e0*/  @P0 EXIT ;  /* 0x000000000000094d */ /* 0x006fea0003800000 */
[----:B------:R-:W-:-:S07]  /*49f0*/  MOV R0, UR4 ;  /* 0x0000000400007c02 */ /* 0x000fce0008000f00 */
.L_x_81:
[----:B-1----:R-:W-:-:S04]  /*4a00*/  SHF.L.U32 R3, R2, 0x1f, RZ ;  /* 0x0000001f02037819 */ /* 0x002fc800000006ff */
[----:B------:R1:W2:Y:S03]  /*4a10*/  SYNCS.PHASECHK.TRANS64.TRYWAIT P0, [R0+URZ+0x268], R3 ;  /* 0x00026803000075a7 */ /* 0x0002a600080011ff */
[----:B--2---:R-:W-:Y:S05]  /*4a20*/  @!P0 NANOSLEEP.SYNCS 0x989680 ;  /* 0x009896800000895d */ /* 0x004fea0003900000 */
[----:B------:R-:W2:Y:S02]  /*4a30*/  @!P0 SYNCS.PHASECHK.TRANS64 P0, [R0+URZ+0x268], R3 ;  /* 0x00026803000085a7 */ /* 0x000ea400080010ff */
[----:B--2---:R-:W-:Y:S05]  /*4a40*/  @P0 EXIT ;  /* 0x000000000000094d */ /* 0x004fea0003800000 */
[----:B------:R-:W-:Y:S05]  /*4a50*/  BRA `(.L_x_81) ;  /* 0xfffffffc00e87947 */ /* 0x000fea000383ffff */
.L_x_77:
[----:B------:R-:W-:Y:S05]  /*4a60*/  BRA.U UP4, `(.L_x_82) ;  /* 0x0000001104687547 */ /* 0x000fea000b800000 */
[----:B------:R-:W2:Y:S01]  /*4a70*/  S2UR UR4, SR_CgaCtaId ;  /* 0x00000000000479c3 */ /* 0x000ea20000008800 */
[----:B------:R-:W-:Y:S01]  /*4a80*/  UMOV UR5, 0x40 ;  /* 0x0000004000057882 */ /* 0x000fe20000000000 */
[----:B------:R-:W-:Y:S01]  /*4a90*/  NOP ;  /* 0x0000000000007918 */ /* 0x000fe20000000000 */
[----:B------:R-:W-:Y:S01]  /*4aa0*/  UMOV UR6, 0x400 ;  /* 0x0000040000067882 */ /* 0x000fe20000000000 */
[----:B--2---:R-:W-:Y:S02]  /*4ab0*/  ULEA UR5, UR4, UR5, 0x18 ;  /* 0x0000000504057291 */ /* 0x004fe4000f8ec0ff */
[----:B------:R-:W-:-:S07]  /*4ac0*/  ULEA UR6, UR4, UR6, 0x18 ;  /* 0x0000000604067291 */ /* 0x000fce000f8ec0ff */
[----:B------:R-:W2:Y:S02]  /*4ad0*/  LDS.U8 R3, [UR5+0x1c] ;  /* 0x00001c05ff037984 */ /* 0x000ea40008000000 */
[----:B--2---:R-:W-:-:S13]  /*4ae0*/  ISETP.NE.AND P0, PT, R3, RZ, PT ;  /* 0x000000ff0300720c */ /* 0x004fda0003f05270 */
[----:B------:R-:W-:Y:S05]  /*4af0*/  @P0 BRA `(.L_x_83) ;  /* 0x0000000400080947 */ /* 0x000fea0003800000 */
[----:B------:R-:W-:Y:S02]  /*4b00*/  UISETP.NE.U32.AND UP1, UPT, UR31, 0x1, UPT ;  /* 0x000000011f00788c */ /* 0x000fe4000bf25070 */
[----:B------:R-:W-:-:S07]  /*4b10*/  UIADD3 UR7, UPT, UPT, UR5, 0x8, URZ ;  /* 0x0000000805077890 */ /* 0x000fce000fffe0ff */
[----:B------:R-:W-:Y:S05]  /*4b20*/  BRA.U !UP1, `(.L_x_84) ;  /* 0x00000001099c7547 */ /* 0x000fea000b800000 */
[----:B------:R-:W-:Y:S01]  /*4b30*/  ELECT P0, URZ, PT ;  /* 0x0000000000ff782f */ /* 0x000fe20003800000 */
[----:B------:R-:W-:-:S12]  /*4b40*/  BSSY B0, `(.L_x_84) ;  /* 0x0000025000007945 */ /* 0x000fd80003800000 */
[----:B------:R-:W-:Y:S05]  /*4b50*/  @!P0 BRA `(.L_x_85) ;  /* 0x00000000008c8947 */ /* 0x000fea0003800000 */
[----:B------:R-:W-:-:S05]  /*4b60*/  UMOV UR4, 0x10 ;  /* 0x0000001000047882 */ /* 0x000fca0000000000 */
[----:B------:R-:W-:Y:S04]  /*4b70*/  DEPBAR.LE SB2, 0x36 ;  /* 0x0000ad800000791a */ /* 0x000fe80000000000 */
[----:B------:R-:W2:Y:S02]  /*4b80*/  UTCATOMSWS.2CTA.FIND_AND_SET.ALIGN UP0, UR4, UR4 ;  /* 0x00000004000475e3 */ /* 0x000ea40008200800 */
[----:B--2---:R-:W-:Y:S01]  /*4b90*/  MOV R10, UR4 ;  /* 0x00000004000a7c02 */ /* 0x004fe20008000f00 */
[----:B------:R-:W-:Y:S06]  /*4ba0*/  BRA.U UP0, `(.L_x_86) ;  /* 0x0000000100187547 */ /* 0x000fec000b800000 */
.L_x_87:
[----:B------:R-:W-:Y:S05]  /*4bb0*/  NANOSLEEP 0x64 ;  /* 0x000000640000795d */ /* 0x000fea0003800000 */
[----:B------:R-:W-:-:S05]  /*4bc0*/  UMOV UR4, 0x10 ;  /* 0x0000001000047882 */ /* 0x000fca0000000000 */
[----:B------:R-:W-:Y:S04]  /*4bd0*/  DEPBAR.LE SB2, 0x36 ;  /* 0x0000ad800000791a */ /* 0x000fe80000000000 */
[----:B------:R-:W2:Y:S02]  /*4be0*/  UTCATOMSWS.2CTA.FIND_AND_SET.ALIGN UP0, UR4, UR4 ;  /* 0x00000004000475e3 */ /* 0x000ea40008200800 */
[----:B--2---:R-:W-:Y:S01]  /*4bf0*/  MOV R10, UR4 ;  /* 0x00000004000a7c02 */ /* 0x004fe20008000f00 */
[----:B------:R-:W-:Y:S05]  /*4c00*/  BRA.U !UP0, `(.L_x_87) ;  /* 0xfffffffd08e87547 */ /* 0x000fea000b83ffff */
.L_x_86:
[----:B------:R-:W2:Y:S01]  /*4c10*/  LDS R6, [UR5+0x10] ;  /* 0x00001005ff067984 */ /* 0x000ea20008000800 */
[----:B------:R-:W-:Y:S01]  /*4c20*/  IMAD.U32 R3, RZ, RZ, UR6 ;  /* 0x00000006ff037e24 */ /* 0x000fe2000f8e00ff */
[----:B------:R-:W-:-:S03]  /*4c30*/  MOV R4, UR30 ;  /* 0x0000001e00047c02 */ /* 0x000fc60008000f00 */
[----:B------:R-:W-:Y:S01]  /*4c40*/  VIADD R3, R3, 0x2b0 ;  /* 0x000002b003037836 */ /* 0x000fe20000000000 */
[----:B--2---:R-:W-:-:S04]  /*4c50*/  SHF.L.U32 R6, R6, 0x1f, RZ ;  /* 0x0000001f06067819 */ /* 0x004fc800000006ff */
[----:B------:R-:W2:Y:S02]  /*4c60*/  SYNCS.PHASECHK.TRANS64.TRYWAIT P0, [UR5+0x8], R6 ;  /* 0x00000806ff0075a7 */ /* 0x000ea40008001105 */
[----:B--2---:R-:W-:Y:S05]  /*4c70*/  @P0 BRA `(.L_x_88) ;  /* 0x0000000000080947 */ /* 0x004fea0003800000 */
[----:B------:R-:W2:Y:S02]  /*4c80*/  SYNCS.PHASECHK.TRANS64.TRYWAIT P0, [UR5+0x8], R6 ;  /* 0x00000806ff0075a7 */ /* 0x000ea40008001105 */
[----:B--2---:R-:W-:Y:S05]  /*4c90*/  @!P0 BRA `(.L_x_89) ;  /* 0x0000004800ec8947 */ /* 0x004fea0003800000 */
.L_x_88:
[----:B------:R-:W-:Y:S01]  /*4ca0*/  PRMT R4, R4, 0x654, R3 ;  /* 0x0000065404047816 */ /* 0x000fe20000000003 */
[----:B------:R-:W-:Y:S01]  /*4cb0*/  HFMA2 R3, -RZ, RZ, 0, 5.9604644775390625e-08 ;  /* 0x00000001ff037431 */ /* 0x000fe200000001ff */
[----:B------:R-:W-:Y:S01]  /*4cc0*/  UPRMT UR4, UR30, 0x654, UR7 ;  /* 0x000006541e047896 */ /* 0x000fe20008000007 */
[----:B------:R-:W-:Y:S02]  /*4cd0*/  IMAD.MOV.U32 R8, RZ, RZ, 0xffff ;  /* 0x0000ffffff087424 */ /* 0x000fe400078e00ff */
[----:B--2---:R-:W-:Y:S02]  /*4ce0*/  IMAD.MOV.U32 R6, RZ, RZ, 0x4 ;  /* 0x00000004ff067424 */ /* 0x004fe400078e00ff */
[----:B------:R-:W-:Y:S01]  /*4cf0*/  IMAD.SHL.U32 R9, R10, 0x20, RZ ;  /* 0x000000200a097824 */ /* 0x000fe200078e00ff */
[----:B------:R-:W-:Y:S02]  /*4d00*/  MOV R5, UR4 ;  /* 0x0000000400057c02 */ /* 0x000fe40008000f00 */
[-C--:B------:R-:W-:Y:S01]  /*4d10*/  SHF.L.U32 R8, R8, R10.reuse, RZ ;  /* 0x0000000a08087219 */ /* 0x080fe200000006ff */
[----:B------:R2:W-:Y:S01]  /*4d20*/  SYNCS.ARRIVE.TRANS64.RED RZ, [UR4], R6 ;  /* 0x00000006ffff79a7 */ /* 0x0005e20008000404 */
[----:B------:R-:W-:Y:S01]  /*4d30*/  SHF.L.U32 R7, R3, R10, RZ ;  /* 0x0000000a03077219 */ /* 0x000fe200000006ff */
[----:B------:R2:W-:Y:S04]  /*4d40*/  STS [UR6+0x2b0], R9 ;  /* 0x0002b009ff007988 */ /* 0x0005e80008000806 */
[----:B------:R2:W-:Y:S04]  /*4d50*/  STAS [R4.64], R10 ;  /* 0x0000000a04007dbd */ /* 0x0005e8000c0008ff */
[----:B------:R2:W-:Y:S04]  /*4d60*/  ATOMS.OR RZ, [UR5+0x14], R8 ;  /* 0x00001408ffff798c */ /* 0x0005e8000b000005 */
[----:B------:R2:W-:Y:S04]  /*4d70*/  ATOMS.OR RZ, [UR5+0x18], R7 ;  /* 0x00001807ffff798c */ /* 0x0005e8000b000005 */
[----:B------:R2:W-:Y:S02]  /*4d80*/  ATOMS.XOR RZ, [UR5+0x10], R3 ;  /* 0x00001003ffff798c */ /* 0x0005e4000b800005 */
.L_x_85:
[----:B-1----:R-:W-:Y:S05]  /*4d90*/  BSYNC B0 ;  /* 0x0000000000007941 */ /* 0x002fea0003800000 */
.L_x_84:
[----:B------:R-:W-:Y:S05]  /*4da0*/  BRA.U UP1, `(.L_x_90) ;  /* 0x00000001016c7547 */ /* 0x000fea000b800000 */
[----:B------:R-:W-:-:S03]  /*4db0*/  UMOV UR4, 0xffffffff ;  /* 0xffffffff00047882 */ /* 0x000fc60000000000 */
[----:B------:R-:W-:Y:S05]  /*4dc0*/  BRA.DIV UR4, `(.L_x_91) ;  /* 0x0000004a04b87947 */ /* 0x000fea000b800000 */
[----:B------:R-:W-:-:S13]  /*4dd0*/  ELECT P0, URZ, PT ;  /* 0x0000000000ff782f */ /* 0x000fda0003800000 */
.L_x_219:
[----:B------:R-:W-:Y:S05]  /*4de0*/  @!P0 BRA `(.L_x_90) ;  /* 0x00000000005c8947 */ /* 0x000fea0003800000 */
[----:B--2---:R-:W2:Y:S02]  /*4df0*/  LDS R4, [UR5+0x10] ;  /* 0x00001005ff047984 */ /* 0x004ea40008000800 */
[----:B--2---:R-:W-:-:S04]  /*4e00*/  SHF.L.U32 R4, R4, 0x1f, RZ ;  /* 0x0000001f04047819 */ /* 0x004fc800000006ff */
[----:B------:R-:W2:Y:S02]  /*4e10*/  SYNCS.PHASECHK.TRANS64.TRYWAIT P0, [UR5+0x8], R4 ;  /* 0x00000804ff0075a7 */ /* 0x000ea40008001105 */
[----:B--2---:R-:W-:Y:S05]  /*4e20*/  @P0 BRA `(.L_x_92) ;  /* 0x0000000000080947 */ /* 0x004fea0003800000 */
[----:B------:R-:W2:Y:S02]  /*4e30*/  SYNCS.PHASECHK.TRANS64.TRYWAIT P0, [UR5+0x8], R4 ;  /* 0x00000804ff0075a7 */ /* 0x000ea40008001105 */
[----:B--2---:R-:W-:Y:S05]  /*4e40*/  @!P0 BRA `(.L_x_93) ;  /* 0x0000004800bc8947 */ /* 0x004fea0003800000 */
.L_x_92:
[----:B------:R-:W3:Y:S01]  /*4e50*/  LDS R6, [UR6+0x2b0] ;  /* 0x0002b006ff067984 */ /* 0x000ee20008000800 */
[----:B--2---:R-:W-:Y:S02]  /*4e60*/  HFMA2 R3, -RZ, RZ, 0, 5.9604644775390625e-08 ;  /* 0x00000001ff037431 */ /* 0x004fe400000001ff */
[----:B------:R-:W-:Y:S01]  /*4e70*/  IMAD.MOV.U32 R4, RZ, RZ, 0xffff ;  /* 0x0000ffffff047424 */ /* 0x000fe200078e00ff */
[----:B------:R-:W-:Y:S01]  /*4e80*/  UPRMT UR4, UR30, 0x654, UR7 ;  /* 0x000006541e047896 */ /* 0x000fe20008000007 */
[----:B---3--:R-:W-:-:S03]  /*4e90*/  IMAD.SHL.U32 R5, R6, 0x20, RZ ;  /* 0x0000002006057824 */ /* 0x008fc600078e00ff */
[-C--:B------:R-:W-:Y:S02]  /*4ea0*/  SHF.L.U32 R4, R4, R6.reuse, RZ ;  /* 0x0000000604047219 */ /* 0x080fe400000006ff */
[----:B------:R-:W-:Y:S01]  /*4eb0*/  SHF.L.U32 R6, R3, R6, RZ ;  /* 0x0000000603067219 */ /* 0x000fe200000006ff */
[----:B------:R3:W-:Y:S04]  /*4ec0*/  STS [UR6+0x2b0], R5 ;  /* 0x0002b005ff007988 */ /* 0x0007e80008000806 */
[----:B------:R3:W-:Y:S04]  /*4ed0*/  ATOMS.OR RZ, [UR5+0x14], R4 ;  /* 0x00001404ffff798c */ /* 0x0007e8000b000005 */
[----:B------:R3:W-:Y:S01]  /*4ee0*/  ATOMS.OR RZ, [UR5+0x18], R6 ;  /* 0x00001806ffff798c */ /* 0x0007e2000b000005 */
[----:B------:R-:W-:Y:S03]  /*4ef0*/  SYNCS.ARRIVE.TRANS64.RED.A1T0 RZ, [UR4], RZ ;  /* 0x000000ffffff79a7 */ /* 0x000fe60008100404 */
[----:B------:R3:W-:Y:S01]  /*4f00*/  ATOMS.XOR RZ, [UR5+0x10], R3 ;  /* 0x00001003ffff798c */ /* 0x0007e2000b800005 */
[----:B------:R-:W-:Y:S05]  /*4f10*/  BRA `(.L_x_90) ;  /* 0x0000000000107947 */ /* 0x000fea0003800000 */
.L_x_83:
[----:B------:R-:W-:Y:S02]  /*4f20*/  MOV R3, 0xffffffff ;  /* 0xffffffff00037802 */ /* 0x000fe40000000f00 */
[----:B------:R-:W-:-:S03]  /*4f30*/  MOV R4, 0x4f60 ;  /* 0x00004f6000047802 */ /* 0x000fc60000000f00 */
[----:B------:R2:W-:Y:S04]  /*4f40*/  STS [UR6+0x2b0], R3 ;  /* 0x0002b003ff007988 */ /* 0x0005e80008000806 */
[----:B-12--5:R-:W-:Y:S05]  /*4f50*/  CALL.REL.NOINC `($__internal_1_$__cuda_sm10x_tcgen05_guardrail_trap_phase_invalid_during_alloc) ;  /* 0x0000004c00a07944 */ /* 0x026fea0003c00000 */
.L_x_90:
[----:B------:R-:W-:Y:S05]  /*4f60*/  WARPSYNC.ALL ;  /* 0x0000000000007948 */ /* 0x000fea0003800000 */
[----:B------:R-:W4:Y:S01]  /*4f70*/  S2UR UR17, SR_CgaCtaId ;  /* 0x00000000001179c3 */ /* 0x000f220000008800 */
[----:B------:R-:W-:Y:S01]  /*4f80*/  UMOV UR4, 0x400 ;  /* 0x0000040000047882 */ /* 0x000fe20000000000 */
[----:B------:R-:W-:-:S06]  /*4f90*/  NOP ;  /* 0x0000000000007918 */ /* 0x000fcc0000000000 */
[----:B------:R-:W-:Y:S06]  /*4fa0*/  BAR.ARV 0x6, 0xa0 ;  /* 0x0182800000007b1d */ /* 0x000fec0000002000 */
[----:B------:R-:W1:Y:S01]  /*4fb0*/  LDCU.64 UR6, c[0x0][0x388] ;  /* 0x00007100ff0677ac */ /* 0x000e620008000a00 */
[----:B------:R-:W-:Y:S01]  /*4fc0*/  LOP3.LUT R2, R2, 0xffff, RZ, 0xc0, !PT ;  /* 0x0000ffff02027812 */ /* 0x000fe200078ec0ff */
[----:B--2---:R-:W-:Y:S01]  /*4fd0*/  IMAD.MOV.U32 R8, RZ, RZ, 0x1 ;  /* 0x00000001ff087424 */ /* 0x004fe200078e00ff */
[----:B------:R-:W-:Y:S01]  /*4fe0*/  LOP3.LUT R0, R0, 0xffff, RZ, 0xc0, !PT ;  /* 0x0000ffff00007812 */ /* 0x000fe200078ec0ff */
[----:B------:R-:W2:Y:S01]  /*4ff0*/  LDCU.64 UR8, c[0x0][0x390] ;  /* 0x00007200ff0877ac */ /* 0x000ea20008000a00 */
[----:B------:R-:W-:Y:S01]  /*5000*/  R2UR UR18, R2 ;  /* 0x00000000021272ca */ /* 0x000fe200000e0000 */
[----:B------:R-:W-:Y:S01]  /*5010*/  IMAD.MOV.U32 R2, RZ, RZ, RZ ;  /* 0x000000ffff027224 */ /* 0x000fe200078e00ff */
[----:B------:R-:W-:Y:S01]  /*5020*/  R2UR UR28, R0 ;  /* 0x00000000001c72ca */ /* 0x000fe200000e0000 */
[----:B------:R-:W-:Y:S01]  /*5030*/  IMAD.MOV.U32 R0, RZ, RZ, RZ ;  /* 0x000000ffff007224 */ /* 0x000fe200078e00ff */
[----:B------:R-:W-:Y:S01]  /*5040*/  UMOV UR21, URZ ;  /* 0x000000ff00157c82 */ /* 0x000fe20008000000 */
[----:B----4-:R-:W-:-:S02]  /*5050*/  ULEA UR17, UR17, UR4, 0x18 ;  /* 0x0000000411117291 */ /* 0x010fc4000f8ec0ff */
[----:B------:R-:W-:Y:S02]  /*5060*/  UISETP.NE.AND UP3, UPT, UR31, URZ, UPT ;  /* 0x000000ff1f00728c */ /* 0x000fe4000bf65270 */
[----:B------:R-:W-:Y:S01]  /*5070*/  UIADD3 UR23, UPT, UPT, UR17, 0x268, URZ ;  /* 0x0000026811177890 */ /* 0x000fe2000fffe0ff */
[----:B------:R-:W-:Y:S01]  /*5080*/  UMOV UR16, URZ ;  /* 0x000000ff00107c82 */ /* 0x000fe20008000000 */
[----:B------:R-:W-:Y:S01]  /*5090*/  UMOV UR26, 0x0 ;  /* 0x00000000001a7882 */ /* 0x000fe20000000000 */
[----:B-1----:R-:W-:Y:S02]  /*50a0*/  UIADD3 UR4, UPT, UPT, UR6, 0x3f, URZ ;  /* 0x0000003f06047890 */ /* 0x002fe4000fffe0ff */
[----:B---3--:R-:W1:Y:S01]  /*50b0*/  LDS R3, [UR17+0x2b0] ;  /* 0x0002b011ff037984 */ /* 0x008e620008000800 */
[----:B------:R-:W-:Y:S02]  /*50c0*/  UPRMT UR23, URZ, 0x654, UR23 ;  /* 0x00000654ff177896 */ /* 0x000fe40008000017 */
[----:B------:R-:W-:Y:S01]  /*50d0*/  USHF.R.S32.HI UR5, URZ, 0x1f, UR4 ;  /* 0x0000001fff057899 */ /* 0x000fe20008011404 */
[----:B------:R-:W-:Y:S01]  /*50e0*/  UMOV UR27, 0x8100010 ;  /* 0x08100010001b7882 */ /* 0x000fe20000000000 */
[----:B------:R-:W-:-:S02]  /*50f0*/  UMOV UR24, 0x0 ;  /* 0x0000000000187882 */ /* 0x000fc40000000000 */
[----:B------:R-:W-:Y:S02]  /*5100*/  ULEA.HI UR4, UR5, UR4, URZ, 0x6 ;  /* 0x0000000405047291 */ /* 0x000fe4000f8f30ff */
[----:B------:R-:W-:Y:S02]  /*5110*/  UIADD3 UR5, UPT, UPT, UR17, 0x2600, URZ ;  /* 0x0000260011057890 */ /* 0x000fe4000fffe0ff */
[----:B------:R-:W-:Y:S02]  /*5120*/  USHF.R.S32.HI UR4, URZ, 0x6, UR4 ;  /* 0x00000006ff047899 */ /* 0x000fe40008011404 */
[----:B------:R-:W-:Y:S02]  /*5130*/  USHF.R.U32.HI UR5, URZ, 0x4, UR5 ;  /* 0x00000004ff057899 */ /* 0x000fe40008011605 */
[----:B------:R-:W-:Y:S02]  /*5140*/  UIMAD UR4, UR4, UR7, URZ ;  /* 0x00000007040472a4 */ /* 0x000fe4000f8e02ff */
[----:B------:R-:W-:-:S02]  /*5150*/  ULOP3.LUT UR5, UR5, 0x3fff, URZ, 0xc0, !UPT ;  /* 0x00003fff05057892 */ /* 0x000fc4000f8ec0ff */
[----:B--2---:R-:W-:Y:S02]  /*5160*/  UIMAD UR4, UR4, UR8, URZ ;  /* 0x00000008040472a4 */ /* 0x004fe4000f8e02ff */
[----:B------:R-:W-:Y:S02]  /*5170*/  ULOP3.LUT UR19, UR5, 0x10000, URZ, 0xfc, !UPT ;  /* 0x0001000005137892 */ /* 0x000fe4000f8efcff */
[----:B------:R-:W-:Y:S02]  /*5180*/  UIMAD UR6, UR4, UR9, URZ ;  /* 0x00000009040672a4 */ /* 0x000fe4000f8e02ff */
[----:B------:R-:W-:Y:S02]  /*5190*/  UIADD3 UR4, UPT, UPT, UR17, 0x26600, URZ ;  /* 0x0002660011047890 */ /* 0x000fe4000fffe0ff */
[----:B------:R-:W-:Y:S02]  /*51a0*/  UIADD3 UR29, UPT, UPT, UR6, -0x1, URZ ;  /* 0xffffffff061d7890 */ /* 0x000fe4000fffe0ff */
[----:B------:R-:W-:-:S02]  /*51b0*/  USHF.R.U32.HI UR4, URZ, 0x4, UR4 ;  /* 0x00000004ff047899 */ /* 0x000fc40008011604 */
[----:B------:R-:W-:Y:S02]  /*51c0*/  UISETP.GE.AND UP4, UPT, UR6, 0x1, UPT ;  /* 0x000000010600788c */ /* 0x000fe4000bf86270 */
[----:B------:R-:W-:Y:S01]  /*51d0*/  ULOP3.LUT UR4, UR4, 0x3fff, URZ, 0xc0, !UPT ;  /* 0x00003fff04047892 */ /* 0x000fe2000f8ec0ff */
[----:B------:R-:W-:-:S03]  /*51e0*/  UMOV UR25, 0x8100010 ;  /* 0x0810001000197882 */ /* 0x000fc60000000000 */
[----:B------:R-:W-:Y:S01]  /*51f0*/  ULOP3.LUT UR20, UR4, 0x10000, URZ, 0xfc, !UPT ;  /* 0x0001000004147892 */ /* 0x000fe2000f8efcff */
[C---:B-1----:R-:W-:Y:S01]  /*5200*/  VIADD R5, R3.reuse, 0x20 ;  /* 0x0000002003057836 */ /* 0x042fe20000000000 */
[----:B------:R-:W-:-:S04]  /*5210*/  LOP3.LUT R4, R3, 0xffff, RZ, 0xc0, !PT ;  /* 0x0000ffff03047812 */ /* 0x000fc800078ec0ff */
[----:B------:R-:W-:-:S05]  /*5220*/  LOP3.LUT R5, R5, 0xffff, RZ, 0xc0, !PT ;  /* 0x0000ffff05057812 */ /* 0x000fca00078ec0ff */
[----:B------:R1:W-:Y:S02]  /*5230*/  STL.64 [R1], R4 ;  /* 0x0000000401007387 */ /* 0x0003e40000100a00 */
.L_x_102:
[----:B-1----:R-:W-:-:S04]  /*5240*/  SHF.L.U32 R5, R2, 0x1f, RZ ;  /* 0x0000001f02057819 */ /* 0x002fc800000006ff */
[----:B------:R-:W1:Y:S02]  /*5250*/  SYNCS.PHASECHK.TRANS64.TRYWAIT P0, [UR17+0x260], R5 ;  /* 0x00026005ff0075a7 */ /* 0x000e640008001111 */
[----:B-1-34-:R-:W-:Y:S05]  /*5260*/  @!P0 BRA `(.L_x_94) ;  /* 0x0000004400cc8947 */ /* 0x01afea0003800000 */
.L_x_221:
[----:B-1----:R-:W1:Y:S01]  /*5270*/  LDS.128 R4, [UR17+0x2a0] ;  /* 0x0002a011ff047984 */ /* 0x002e620008000c00 */
[----:B------:R-:W-:Y:S01]  /*5280*/  ULEA UR22, UR21, UR17, 0x3 ;  /* 0x0000001115167291 */ /* 0x000fe2000f8e18ff */
[----:B------:R-:W-:Y:S01]  /*5290*/  @!PT LDS RZ, [RZ] ;  /* 0x00000000fffff984 */ /* 0x000fe20000000800 */
[----:B------:R-:W-:Y:S01]  /*52a0*/  @!PT LDS RZ, [RZ] ;  /* 0x00000000fffff984 */ /* 0x000fe20000000800 */
[----:B------:R-:W-:Y:S01]  /*52b0*/  @!PT LDS RZ, [RZ] ;  /* 0x00000000fffff984 */ /* 0x000fe20000000800 */
[----:B------:R-:W-:Y:S01]  /*52c0*/  @!PT LDS RZ, [RZ] ;  /* 0x00000000fffff984 */ /* 0x000fe20000000800 */
[----:B------:R2:W-:Y:S06]  /*52d0*/  MEMBAR.ALL.CTA ;  /* 0x0000000000007992 */ /* 0x0005ec0000008000 */
[----:B--2---:R-:W2:Y:S02]  /*52e0*/  FENCE.VIEW.ASYNC.S ;  /* 0x00000000000073c6 */ /* 0x004ea40000000000 */
[----:B--2---:R-:W-:Y:S01]  /*52f0*/  SYNCS.ARRIVE.TRANS64.RED.A1T0 RZ, [UR23], RZ ;  /* 0x000000ffffff79a7 */ /* 0x004fe20008100417 */
[----:B-1----:R-:W-:Y:S01]  /*5300*/  LOP3.LUT P2, RZ, R6, 0x1, RZ, 0xc0, !PT ;  /* 0x0000000106ff7812 */ /* 0x002fe2000784c0ff */
[----:B------:R-:W-:-:S12]  /*5310*/  BRA.U UP3, `(.L_x_95) ;  /* 0x00000001030c7547 */ /* 0x000fd8000b800000 */
[----:B------:R-:W-:-:S04]  /*5320*/  SHF.L.U32 R5, R8, 0x1f, RZ ;  /* 0x0000001f08057819 */ /* 0x000fc800000006ff */
[----:B------:R-:W1:Y:S02]  /*5330*/  SYNCS.PHASECHK.TRANS64.TRYWAIT P0, [UR22+0x280], R5 ;  /* 0x00028005ff0075a7 */ /* 0x000e640008001116 */
[----:B-1----:R-:W-:Y:S05]  /*5340*/  @!P0 BRA `(.L_x_96) ;  /* 0x0000004400ac8947 */ /* 0x002fea0003800000 */
.L_x_95:
[----:B------:R-:W-:Y:S05]  /*5350*/  BRA.U UP3, `(.L_x_97) ;  /* 0x0000000103d47547 */ /* 0x000fea000b800000 */
[----:B------:R-:W-:Y:S05]  /*5360*/  BRA.U !UP4, `(.L_x_98) ;  /* 0x000000010cc47547 */ /* 0x000fea000b800000 */
[----:B------:R-:W-:Y:S01]  /*5370*/  ULEA UR4, UR21, UR43, 0x2 ;  /* 0x0000002b15047291 */ /* 0x000fe2000f8e10ff */
[----:B-1----:R-:W-:-:S08]  /*5380*/  SHF.L.U32 R4, R0, 0x1f, RZ ;  /* 0x0000001f00047819 */ /* 0x002fd000000006ff */
[----:B------:R-:W5:Y:S01]  /*5390*/  LDL R5, [UR4] ;  /* 0x00000004ff057983 */ /* 0x000f620008100800 */
[----:B------:R-:W-:Y:S02]  /*53a0*/  ULEA UR4, UR16, UR17, 0x3 ;  /* 0x0000001110047291 */ /* 0x000fe4000f8e18ff */
[----:B------:R-:W-:Y:S01]  /*53b0*/  UPLOP3.LUT UP2, UPT, UPT, UPT, UPT, 0x40, 0x4 ;  /* 0x000000000004789c */ /* 0x000fe20003f4e870 */
[----:B------:R-:W-:Y:S01]  /*53c0*/  UMOV UR15, UR29 ;  /* 0x0000001d000f7c82 */ /* 0x000fe20008000000 */
[----:B------:R-:W-:-:S05]  /*53d0*/  UMOV UR5, UR16 ;  /* 0x0000001000057c82 */ /* 0x000fca0008000000 */
[----:B------:R1:W2:Y:S04]  /*53e0*/  SYNCS.PHASECHK.TRANS64.TRYWAIT P1, [UR4], R4 ;  /* 0x00000004ff0075a7 */ /* 0x0002a80008021104 */
.L_x_101:
[----:B---3--:R-:W-:Y:S01]  /*53f0*/  ULEA UR10, UR5, UR17, 0x3 ;  /* 0x00000011050a7291 */ /* 0x008fe2000f8e18ff */
[----:B--2-4-:R-:W-:Y:S11]  /*5400*/  @P1 BRA `(.L_x_99) ;  /* 0x00000000000c1947 */ /* 0x014ff60003800000 */
[----:B------:R-:W-:Y:S04]  /*5410*/  SHF.L.U32 R6, R0, 0x1f, RZ ;  /* 0x0000001f00067819 */ /* 0x000fe800000006ff */
[----:B------:R-:W2:Y:S02]  /*5420*/  SYNCS.PHASECHK.TRANS64.TRYWAIT P0, [UR10], R6 ;  /* 0x00000006ff0075a7 */ /* 0x000ea4000800110a */
[----:B--2---:R-:W-:Y:S05]  /*5430*/  @!P0 BRA `(.L_x_100) ;  /* 0x0000004400888947 */ /* 0x004fea0003800000 */
.L_x_99:
[----:B------:R-:W-:Y:S01]  /*5440*/  UISETP.NE.AND UP0, UPT, UR15, URZ, UPT ;  /* 0x000000ff0f00728c */ /* 0x000fe2000bf05270 */
[----:B------:R-:W-:Y:S01]  /*5450*/  PLOP3.LUT P1, PT, PT, PT, PT, 0x80, 0x8 ;  /* 0x000000000008781c */ /* 0x000fe20003f2f070 */
[----:B------:R-:W-:Y:S02]  /*5460*/  UIADD3 UR4, UPT, UPT, UR5, 0x1, URZ ;  /* 0x0000000105047890 */ /* 0x000fe4000fffe0ff */
[----:B------:R-:W-:Y:S02]  /*5470*/  ULEA UR8, UR5, UR20, 0x7 ;  /* 0x0000001405087291 */ /* 0x000fe4000f8e38ff */
[----:B------:R-:W-:Y:S01]  /*5480*/  UISETP.NE.AND UP1, UPT, UR4, 0x24, UPT ;  /* 0x000000240400788c */ /* 0x000fe2000bf25270 */
[----:B------:R-:W-:Y:S01]  /*5490*/  PLOP3.LUT P0, PT, PT, PT, UP0, 0x80, 0x8 ;  /* 0x000000000008781c */ /* 0x000fe20003f0f008 */
[----:B------:R-:W-:Y:S02]  /*54a0*/  UIADD3 UR12, UPT, UPT, UR8, 0x2, URZ ;  /* 0x00000002080c7890 */ /* 0x000fe4000fffe0ff */
[----:B------:R-:W-:Y:S02]  /*54b0*/  USEL UR6, URZ, 0x1, UP1 ;  /* 0x00000001ff067887 */ /* 0x000fe40008800000 */
[----:B------:R-:W-:Y:S02]  /*54c0*/  USEL UR16, UR4, URZ, UP1 ;  /* 0x000000ff04107287 */ /* 0x000fe40008800000 */
[----:B------:R-:W-:Y:S02]  /*54d0*/  UIADD3 UR10, UPT, UPT, UR10, 0x120, URZ ;  /* 0x000001200a0a7890 */ /* 0x000fe4000fffe0ff */
[----:B------:R-:W-:Y:S01]  /*54e0*/  @UP0 ULEA UR4, UR16, UR17, 0x3 ;  /* 0x0000001110040291 */ /* 0x000fe2000f8e18ff */
[----:B------:R-:W-:Y:S01]  /*54f0*/  LOP3.LUT R0, R0, UR6, RZ, 0x3c, !PT ;  /* 0x0000000600007c12 */ /* 0x000fe2000f8e3cff */
[----:B------:R-:W-:Y:S01]  /*5500*/  UMOV UR9, 0x80004020 ;  /* 0x8000402000097882 */ /* 0x000fe20000000000 */
[----:B------:R-:W-:Y:S01]  /*5510*/  UMOV UR13, 0x80004020 ;  /* 0x80004020000d7882 */ /* 0x000fe20000000000 */
[----:B------:R-:W-:Y:S01]  /*5520*/  UMOV UR7, 0x80004020 ;  /* 0x8000402000077882 */ /* 0x000fe20000000000 */
[----:B-1----:R-:W-:Y:S04]  /*5530*/  @P0 SHF.L.U32 R4, R0, 0x1f, RZ ;  /* 0x0000001f00040819 */ /* 0x002fe800000006ff */
[----:B------:R3:W4:Y:S01]  /*5540*/  @P0 SYNCS.PHASECHK.TRANS64.TRYWAIT P1, [UR4], R4 ;  /* 0x00000004ff0005a7 */ /* 0x0007220008021104 */
[----:B------:R-:W-:Y:S11]  /*5550*/  ELECT P0, URZ, PT ;  /* 0x0000000000ff782f */ /* 0x000ff60003800000 */
[----:B------:R-:W-:Y:S02]  /*5560*/  @!UPT UIADD3 URZ, UPT, UPT, URZ, URZ, URZ ;  /* 0x000000fffffff290 */ /* 0x000fe4000fffe0ff */
[C---:B-----5:R-:W-:Y:S01]  /*5570*/  @P0 R2UR.BROADCAST UR14, R5.reuse ;  /* 0x00000000050e02ca */ /* 0x060fe200008e0000 */
[----:B------:R-:W-:Y:S01]  /*5580*/  ULEA UR4, UR5, UR19, 0x8 ;  /* 0x0000001305047291 */ /* 0x000fe2000f8e40ff */
[----:B------:R-:W-:Y:S11]  /*5590*/  ELECT P0, URZ, PT ;  /* 0x0000000000ff782f */ /* 0x000ff60003800000 */
[----:B------:R-:W-:Y:S02]  /*55a0*/  @!UPT UIADD3 URZ, UPT, UPT, URZ, URZ, URZ ;  /* 0x000000fffffff290 */ /* 0x000fe4000fffe0ff */
[----:B------:R-:W-:Y:S01]  /*55b0*/  @P0 R2UR.BROADCAST UR11, R5 ;  /* 0x00000000050b02ca */ /* 0x000fe200008e0000 */
[----:B------:R-:W-:Y:S01]  /*55c0*/  UIADD3 UR6, UPT, UPT, UR4, 0x2, URZ ;  /* 0x0000000204067890 */ /* 0x000fe2000fffe0ff */
[----:B------:R-:W-:Y:S02]  /*55d0*/  UMOV UR5, 0x80004020 ;  /* 0x8000402000057882 */ /* 0x000fe40000000000 */
[----:B------:R1:W-:Y:S01]  /*55e0*/  UTCQMMA.2CTA gdesc[UR4], gdesc[UR8], tmem[UR14], tmem[UR26], idesc[UR27], UP2 ;  /* 0x00ff1a08040075ea */ /* 0x0003e2000920030e */
[----:B------:R-:W-:Y:S08]  /*55f0*/  UPLOP3.LUT UP2, UPT, UPT, UPT, UPT, 0x80, 0x8 ;  /* 0x000000000008789c */ /* 0x000ff00003f4f070 */
[----:B------:R3:W-:Y:S01]  /*5600*/  UTCQMMA.2CTA gdesc[UR6], gdesc[UR12], tmem[UR11], tmem[UR24], idesc[UR25], UPT ;  /* 0x00ff180c060075ea */ /* 0x0007e2000ba0030b */
[----:B------:R3:W-:Y:S01]  /*5610*/  UTCBAR.2CTA.MULTICAST [UR10], URZ, UR18 ;  /* 0x000000ff0a0073e9 */ /* 0x0007e20008200812 */
[----:B-1----:R-:W-:Y:S02]  /*5620*/  UIADD3 UR4, UPT, UPT, UR15, 0x1, URZ ;  /* 0x000000010f047890 */ /* 0x002fe4000fffe0ff */
[----:B------:R-:W-:Y:S02]  /*5630*/  UIADD3 UR8, UPT, UPT, UR15, -0x1, URZ ;  /* 0xffffffff0f087890 */ /* 0x000fe4000fffe0ff */
[----:B------:R-:W-:Y:S01]  /*5640*/  UISETP.GT.U32.AND UP0, UPT, UR4, 0x1, UPT ;  /* 0x000000010400788c */ /* 0x000fe2000bf04070 */
[----:B------:R-:W-:Y:S04]  /*5650*/  UMOV UR5, UR16 ;  /* 0x0000001000057c82 */ /* 0x000fe80008000000 */
[----:B------:R-:W-:Y:S04]  /*5660*/  UMOV UR15, UR8 ;  /* 0x00000008000f7c82 */ /* 0x000fe80008000000 */
[----:B------:R-:W-:Y:S05]  /*5670*/  BRA.U UP0, `(.L_x_101) ;  /* 0xfffffffd005c7547 */ /* 0x000fea000b83ffff */
.L_x_98:
[----:B------:R-:W-:-:S09]  /*5680*/  UIADD3 UR4, UPT, UPT, UR22, 0x270, URZ ;  /* 0x0000027016047890 */ /* 0x000fd2000fffe0ff */
[----:B------:R2:W-:Y:S01]  /*5690*/  UTCBAR.2CTA.MULTICAST [UR4], URZ, UR28 ;  /* 0x000000ff040073e9 */ /* 0x0005e2000820081c */
[----:B------:R-:W-:Y:S02]  /*56a0*/  NOP ;  /* 0x0000000000007918 */ /* 0x000fe40000000000 */
.L_x_97:
[----:B--2---:R-:W-:Y:S01]  /*56b0*/  UIADD3 UR4, UPT, UPT, UR21, 0x1, URZ ;  /* 0x0000000115047890 */ /* 0x004fe2000fffe0ff */
[----:B------:R-:W-:-:S03]  /*56c0*/  LOP3.LUT R2, R2, 0x1, RZ, 0x3c, !PT ;  /* 0x0000000102027812 */ /* 0x000fc600078e3cff */
[----:B------:R-:W-:-:S04]  /*56d0*/  UISETP.NE.AND UP0, UPT, UR4, 0x2, UPT ;  /* 0x000000020400788c */ /* 0x000fc8000bf05270 */
[----:B------:R-:W-:Y:S02]  /*56e0*/  USEL UR5, URZ, 0x1, UP0 ;  /* 0x00000001ff057887 */ /* 0x000fe40008000000 */
[----:B------:R-:W-:-:S04]  /*56f0*/  USEL UR21, UR4, URZ, UP0 ;  /* 0x000000ff04157287 */ /* 0x000fc80008000000 */
[----:B------:R-:W-:Y:S01]  /*5700*/  LOP3.LUT R8, R8, UR5, RZ, 0x3c, !PT ;  /* 0x0000000508087c12 */ /* 0x000fe2000f8e3cff */
[----:B------:R-:W-:Y:S07]  /*5710*/  @P2 BRA `(.L_x_102) ;  /* 0xfffffff800c82947 */ /* 0x000fee000383ffff */
[----:B------:R-:W2:Y:S01]  /*5720*/  S2UR UR8, SR_CgaCtaId ;  /* 0x00000000000879c3 */ /* 0x000ea20000008800 */
[----:B------:R-:W-:Y:S01]  /*5730*/  ELECT P0, URZ, PT ;  /* 0x0000000000ff782f */ /* 0x000fe20003800000 */
[----:B------:R-:W-:Y:S01]  /*5740*/  HFMA2 R0, -RZ, RZ, 0, 5.9604644775390625e-08 ;  /* 0x00000001ff007431 */ /* 0x000fe200000001ff */
[----:B------:R-:W-:-:S05]  /*5750*/  UMOV UR4, 0x40 ;  /* 0x0000004000047882 */ /* 0x000fca0000000000 */
[----:B------:R-:W-:Y:S01]  /*5760*/  UVIRTCOUNT.DEALLOC.SMPOOL 0x80 ;  /* 0x000000800000784c */ /* 0x000fe20000000000 */
[----:B------:R-:W-:Y:S02]  /*5770*/  UISETP.NE.AND UP0, UPT, UR31, URZ, UPT ;  /* 0x000000ff1f00728c */ /* 0x000fe4000bf05270 */
[----:B--2---:R-:W-:-:S09]  /*5780*/  ULEA UR8, UR8, UR4, 0x18 ;  /* 0x0000000408087291 */ /* 0x004fd2000f8ec0ff */
[----:B------:R2:W-:Y:S01]  /*5790*/  @P0 STS.U8 [UR8+0x1c], R0 ;  /* 0x00001c00ff000988 */ /* 0x0005e20008000008 */
[----:B------:R-:W-:Y:S05]  /*57a0*/  BRA.U UP0, `(.L_x_103) ;  /* 0x0000000100587547 */ /* 0x000fea000b800000 */
[----:B------:R-:W-:Y:S01]  /*57b0*/  UIADD3 UR5, UPT, UPT, UR17, 0x280, URZ ;  /* 0x0000028011057890 */ /* 0x000fe2000fffe0ff */
[----:B------:R-:W-:-:S03]  /*57c0*/  SHF.L.U32 R2, R8, 0x1f, RZ ;  /* 0x0000001f08027819 */ /* 0x000fc600000006ff */
[----:B------:R-:W-:-:S09]  /*57d0*/  ULEA UR4, UR21, UR5, 0x3 ;  /* 0x0000000515047291 */ /* 0x000fd2000f8e18ff */
[----:B------:R-:W1:Y:S02]  /*57e0*/  SYNCS.PHASECHK.TRANS64.TRYWAIT P0, [UR4], R2 ;  /* 0x00000002ff0075a7 */ /* 0x000e640008001104 */
[----:B-1----:R-:W-:Y:S05]  /*57f0*/  @!P0 BRA `(.L_x_104) ;  /* 0x0000004000b08947 */ /* 0x002fea0003800000 */
.L_x_225:
[----:B------:R-:W-:-:S04]  /*5800*/  UIADD3 UR4, UPT, UPT, UR21, 0x1, URZ ;  /* 0x0000000115047890 */ /* 0x000fc8000fffe0ff */
[----:B------:R-:W-:-:S04]  /*5810*/  UISETP.NE.AND UP1, UPT, UR4, 0x2, UPT ;  /* 0x000000020400788c */ /* 0x000fc8000bf25270 */
[----:B---3--:R-:W-:Y:S02]  /*5820*/  USEL UR6, URZ, 0x1, UP1 ;  /* 0x00000001ff067887 */ /* 0x008fe40008800000 */
[----:B------:R-:W-:-:S04]  /*5830*/  USEL UR4, UR4, URZ, UP1 ;  /* 0x000000ff04047287 */ /* 0x000fc80008800000 */
[----:B------:R-:W-:Y:S01]  /*5840*/  ULEA UR4, UR4, UR5, 0x3 ;  /* 0x0000000504047291 */ /* 0x000fe2000f8e18ff */
[----:B-1----:R-:W-:-:S04]  /*5850*/  LOP3.LUT R2, R8, UR6, RZ, 0x3c, !PT ;  /* 0x0000000608027c12 */ /* 0x002fc8000f8e3cff */
[----:B------:R-:W-:Y:S01]  /*5860*/  SHF.L.U32 R2, R2, 0x1f, RZ ;  /* 0x0000001f02027819 */ /* 0x000fe200000006ff */
[----:B--2---:R-:W-:-:S04]  /*5870*/  IMAD.U32 R0, RZ, RZ, UR4 ;  /* 0x00000004ff007e24 */ /* 0x004fc8000f8e00ff */
[----:B------:R1:W2:Y:S03]  /*5880*/  SYNCS.PHASECHK.TRANS64.TRYWAIT P0, [R0+URZ], R2 ;  /* 0x00000002000075a7 */ /* 0x0002a600080011ff */
[----:B--2---:R-:W-:Y:S05]  /*5890*/  @!P0 NANOSLEEP.SYNCS 0x989680 ;  /* 0x009896800000895d */ /* 0x004fea0003900000 */
[----:B------:R-:W2:Y:S02]  /*58a0*/  @!P0 SYNCS.PHASECHK.TRANS64 P0, [R0+URZ], R2 ;  /* 0x00000002000085a7 */ /* 0x000ea400080010ff */
[----:B--2---:R-:W-:Y:S05]  /*58b0*/  @P0 BRA `(.L_x_105) ;  /* 0x0000000000200947 */ /* 0x004fea0003800000 */
.L_x_106:
[----:B--2---:R2:W3:Y:S02]  /*58c0*/  SYNCS.PHASECHK.TRANS64.TRYWAIT P0, [R0+URZ], R2 ;  /* 0x00000002000075a7 */ /* 0x0044e400080011ff */
[----:B---3--:R-:W-:Y:S05]  /*58d0*/  @!P0 NANOSLEEP.SYNCS 0x989680 ;  /* 0x009896800000895d */ /* 0x008fea0003900000 */
[----:B------:R-:W3:Y:S02]  /*58e0*/  @!P0 SYNCS.PHASECHK.TRANS64 P0, [R0+URZ], R2 ;  /* 0x00000002000085a7 */ /* 0x000ee400080010ff */
[----:B---3--:R-:W-:Y:S05]  /*58f0*/  @!P0 BRA `(.L_x_106) ;  /* 0xfffffffc00f08947 */ /* 0x008fea000383ffff */
[----:B------:R-:W-:Y:S05]  /*5900*/  BRA `(.L_x_105) ;  /* 0x00000000000c7947 */ /* 0x000fea0003800000 */
.L_x_103:
[----:B------:R-:W-:-:S04]  /*5910*/  UIADD3 UR4, UPT, UPT, UR17, 0x290, URZ ;  /* 0x0000029011047890 */ /* 0x000fc8000fffe0ff */
[----:B------:R-:W-:-:S09]  /*5920*/  UPRMT UR4, UR30, 0x654, UR4 ;  /* 0x000006541e047896 */ /* 0x000fd20008000004 */
[----:B------:R-:W-:Y:S03]  /*5930*/  SYNCS.ARRIVE.TRANS64.RED.A1T0 RZ, [UR4], RZ ;  /* 0x000000ffffff79a7 */ /* 0x000fe60008100404 */
.L_x_105:
[----:B-12---:R-:W-:Y:S01]  /*5940*/  SHF.L.U32 R2, RZ, 0x1f, RZ ;  /* 0x0000001fff027819 */ /* 0x006fe200000006ff */
[----:B------:R-:W-:Y:S01]  /*5950*/  UIADD3 UR4, UPT, UPT, UR17, 0x290, URZ ;  /* 0x0000029011047890 */ /* 0x000fe2000fffe0ff */
[----:B------:R-:W-:Y:S02]  /*5960*/  PLOP3.LUT P0, PT, PT, PT, UP0, 0x80, 0x8 ;  /* 0x000000000008781c */ /* 0x000fe40003f0f008 */
[----:B----4-:R-:W1:Y:S02]  /*5970*/  SYNCS.PHASECHK.TRANS64.TRYWAIT P1, [UR17+0x290], R2 ;  /* 0x00029002ff0075a7 */ /* 0x010e640008021111 */
[----:B-1----:R-:W-:Y:S09]  /*5980*/  @!P1 BRA `(.L_x_107) ;  /* 0x0000004000649947 */ /* 0x002ff20003800000 */
.L_x_227:
[----:B------:R-:W-:Y:S01]  /*5990*/  @!UP0 UPRMT UR4, UR30, 0x654, UR4 ;  /* 0x000006541e048896 */ /* 0x000fe20008000004 */
[----:B------:R-:W-:Y:S01]  /*59a0*/  LOP3.LUT R3, R3, 0xffff, RZ, 0xc0, !PT ;  /* 0x0000ffff03037812 */ /* 0x000fe200078ec0ff */
[----:B-1----:R-:W-:-:S03]  /*59b0*/  IMAD.MOV.U32 R2, RZ, RZ, 0xffff ;  /* 0x0000ffffff027424 */ /* 0x002fc600078e00ff */
[----:B------:R-:W-:-:S04]  /*59c0*/  SHF.R.U32.HI R3, RZ, 0x5, R3 ;  /* 0x00000005ff037819 */ /* 0x000fc80000011603 */
[----:B------:R-:W-:Y:S01]  /*59d0*/  @!P0 SYNCS.ARRIVE.TRANS64.RED.A1T0 RZ, [UR4], RZ ;  /* 0x000000ffffff89a7 */ /* 0x000fe20008100404 */
[----:B------:R-:W-:Y:S01]  /*59e0*/  NOP ;  /* 0x0000000000007918 */ /* 0x000fe20000000000 */
[----:B------:R-:W1:Y:S01]  /*59f0*/  LDS R0, [UR8+0x14] ;  /* 0x00001408ff007984 */ /* 0x000e620008000800 */
[----:B------:R-:W-:-:S04]  /*5a00*/  SHF.L.U32 R2, R2, R3, RZ ;  /* 0x0000000302027219 */ /* 0x000fc800000006ff */
[----:B-1----:R-:W-:-:S04]  /*5a10*/  LOP3.LUT R0, R0, R2, RZ, 0xc0, !PT ;  /* 0x0000000200007212 */ /* 0x002fc800078ec0ff */
[----:B------:R-:W-:Y:S01]  /*5a20*/  ISETP.NE.AND P0, PT, R0, R2, PT ;  /* 0x000000020000720c */ /* 0x000fe20003f05270 */
[----:B------:R-:W-:-:S05]  /*5a30*/  IMAD.MOV.U32 R0, RZ, RZ, 0x1 ;  /* 0x00000001ff007424 */ /* 0x000fca00078e00ff */
[----:B------:R-:W-:-:S07]  /*5a40*/  SHF.L.U32 R0, R0, R3, RZ ;  /* 0x0000000300007219 */ /* 0x000fce00000006ff */
[----:B------:R-:W-:Y:S05]  /*5a50*/  @P0 BRA `(.L_x_108) ;  /* 0x00000000005c0947 */ /* 0x000fea0003800000 */
[----:B------:R-:W1:Y:S02]  /*5a60*/  LDS R3, [UR8+0x18] ;  /* 0x00001808ff037984 */ /* 0x000e640008000800 */
[----:B-1----:R-:W-:-:S04]  /*5a70*/  LOP3.LUT R3, R3, R0, RZ, 0xc0, !PT ;  /* 0x0000000003037212 */ /* 0x002fc800078ec0ff */
[----:B------:R-:W-:-:S13]  /*5a80*/  ISETP.NE.AND P0, PT, R3, R0, PT ;  /* 0x000000000300720c */ /* 0x000fda0003f05270 */
[----:B------:R-:W-:Y:S05]  /*5a90*/  @P0 BRA `(.L_x_109) ;  /* 0x0000000000400947 */ /* 0x000fea0003800000 */
[----:B------:R-:W-:Y:S01]  /*5aa0*/  R2UR UR4, R2 ;  /* 0x00000000020472ca */ /* 0x000fe200000e0000 */
[----:B------:R-:W1:Y:S01]  /*5ab0*/  S2R R3, SR_LANEID ;  /* 0x0000000000037919 */ /* 0x000e620000000000 */
[----:B------:R-:W-:-:S04]  /*5ac0*/  LOP3.LUT R0, RZ, R0, RZ, 0x33, !PT ;  /* 0x00000000ff007212 */ /* 0x000fc800078e33ff */
[----:B---3--:R-:W2:Y:S07]  /*5ad0*/  REDUX UR6, R0 ;  /* 0x00000000000673c4 */ /* 0x008eae0000000000 */
[----:B------:R-:W-:-:S03]  /*5ae0*/  ULOP3.LUT UR5, URZ, UR4, URZ, 0x33, !UPT ;  /* 0x00000004ff057292 */ /* 0x000fc6000f8e33ff */
[----:B------:R-:W-:Y:S02]  /*5af0*/  VOTEU.ANY UR4, UPT, PT ;  /* 0x0000000000047886 */ /* 0x000fe400038e0100 */
[----:B------:R-:W-:Y:S01]  /*5b00*/  UFLO.U32 UR4, UR4 ;  /* 0x00000004000472bd */ /* 0x000fe200080e0000 */
[----:B------:R-:W-:-:S04]  /*5b10*/  IMAD.U32 R2, RZ, RZ, UR5 ;  /* 0x00000005ff027e24 */ /* 0x000fc8000f8e00ff */
[----:B------:R-:W3:Y:S02]  /*5b20*/  REDUX UR7, R2 ;  /* 0x00000000020773c4 */ /* 0x000ee40000000000 */
[----:B------:R4:W-:Y:S01]  /*5b30*/  UTCATOMSWS.AND URZ, UR5 ;  /* 0x0000000500ff79e3 */ /* 0x0009e20008000000 */
[----:B--2---:R-:W-:Y:S01]  /*5b40*/  IMAD.U32 R0, RZ, RZ, UR6 ;  /* 0x00000006ff007e24 */ /* 0x004fe2000f8e00ff */
[----:B-1----:R-:W-:Y:S01]  /*5b50*/  ISETP.EQ.U32.AND P0, PT, R3, UR4, PT ;  /* 0x0000000403007c0c */ /* 0x002fe2000bf02070 */
[----:B---3--:R-:W-:-:S12]  /*5b60*/  IMAD.U32 R2, RZ, RZ, UR7 ;  /* 0x00000007ff027e24 */ /* 0x008fd8000f8e00ff */
[----:B------:R4:W-:Y:S04]  /*5b70*/  @P0 ATOMS.AND RZ, [UR8+0x14], R2 ;  /* 0x00001402ffff098c */ /* 0x0009e8000a800008 */
[----:B------:R4:W-:Y:S01]  /*5b80*/  @P0 ATOMS.AND RZ, [UR8+0x18], R0 ;  /* 0x00001800ffff098c */ /* 0x0009e2000a800008 */
[----:B------:R-:W-:Y:S05]  /*5b90*/  BRA `(.L_x_110) ;  /* 0x0000000000147947 */ /* 0x000fea0003800000 */
.L_x_109:
[----:B------:R-:W-:Y:S02]  /*5ba0*/  MOV R2, 0x5bc0 ;  /* 0x00005bc000027802 */ /* 0x000fe40000000f00 */
[----:B---3-5:R-:W-:Y:S05]  /*5bb0*/  CALL.REL.NOINC `($__internal_0_$__cuda_sm10x_tcgen05_guardrail_trap_col_being_dealloced_not_returned_by_alloc) ;  /* 0x00000040007c7944 */ /* 0x028fea0003c00000 */
[----:B------:R-:W-:Y:S05]  /*5bc0*/  BRA `(.L_x_110) ;  /* 0x0000000000087947 */ /* 0x000fea0003800000 */
.L_x_108:
[----:B------:R-:W-:Y:S02]  /*5bd0*/  MOV R2, 0x5bf0 ;  /* 0x00005bf000027802 */ /* 0x000fe40000000f00 */
[----:B---3-5:R-:W-:Y:S05]  /*5be0*/  CALL.REL.NOINC `($__internal_2_$__cuda_sm10x_tcgen05_guardrail_trap_unallocated_columns_being_dealloced) ;  /* 0x0000004000887944 */ /* 0x028fea0003c00000 */
.L_x_110:
[----:B------:R-:W-:Y:S01]  /*5bf0*/  NOP ;  /* 0x0000000000007918 */ /* 0x000fe20000000000 */
[----:B----4-:R-:W-:Y:S05]  /*5c00*/  EXIT ;  /* 0x000000000000794d */ /* 0x010fea0003800000 */
.L_x_82:
[----:B------:R-:W-:-:S09]  /*5c10*/  UISETP.NE.OR UP0, UPT, UR18, 0x3, !UP3 ;  /* 0x000000031200788c */ /* 0x000fd2000df05670 */
[----:B------:R-:W-:Y:S05]  /*5c20*/  BRA.U UP0, `(.L_x_111) ;  /* 0x0000000d007c7547 */ /* 0x000fea000b800000 */
[----:B------:R-:W2:Y:S01]  /*5c30*/  LDCU.64 UR4, c[0x0][0x988] ;  /* 0x00013100ff0477ac */ /* 0x000ea20008000a00 */
[----:B------:R-:W3:Y:S01]  /*5c40*/  S2UR UR10, SR_CgaCtaId ;  /* 0x00000000000a79c3 */ /* 0x000ee20000008800 */
[----:B------:R-:W-:Y:S01]  /*5c50*/  HFMA2 R10, -RZ, RZ, 0, 5.9604644775390625e-08 ;  /* 0x00000001ff0a7431 */ /* 0x000fe200000001ff */
[----:B------:R-:W-:Y:S01]  /*5c60*/  MOV R9, RZ ;  /* 0x000000ff00097202 */ /* 0x000fe20000000f00 */
[----:B------:R-:W4:Y:S01]  /*5c70*/  LDCU UR36, c[0x0][0x370] ;  /* 0x00006e00ff2477ac */ /* 0x000f220008000800 */
[----:B------:R-:W-:Y:S01]  /*5c80*/  HFMA2 R2, -RZ, RZ, 0, 0.00048828125 ;  /* 0x00001000ff027431 */ /* 0x000fe200000001ff */
[----:B------:R-:W4:Y:S03]  /*5c90*/  LDCU.128 UR32, c[0x0][0xc10] ;  /* 0x00018200ff2077ac */ /* 0x000f260008000c00 */
[----:B------:R-:W1:Y:S01]  /*5ca0*/  LDC.64 R12, c[0x0][0x348] ;  /* 0x0000d200ff0c7b82 */ /* 0x000e620000000a00 */
[----:B------:R-:W3:Y:S01]  /*5cb0*/  LDCU UR29, c[0x0][0x374] ;  /* 0x00006e80ff1d77ac */ /* 0x000ee20008000800 */
[----:B------:R-:W3:Y:S01]  /*5cc0*/  LDCU.64 UR30, c[0x0][0x990] ;  /* 0x00013200ff1e77ac */ /* 0x000ee20008000a00 */
[----:B------:R-:W3:Y:S01]  /*5cd0*/  LDCU UR17, c[0x0][0xc0c] ;  /* 0x00018180ff1177ac */ /* 0x000ee20008000800 */
[----:B--2---:R-:W-:Y:S01]  /*5ce0*/  UISETP.NE.U32.AND UP0, UPT, UR4, URZ, UPT ;  /* 0x000000ff0400728c */ /* 0x004fe2000bf05070 */
[----:B------:R-:W2:Y:S01]  /*5cf0*/  LDCU UR43, c[0x0][0xc20] ;  /* 0x00018400ff2b77ac */ /* 0x000ea20008000800 */
[----:B------:R-:W2:Y:S01]  /*5d00*/  LDCU UR4, c[0x0][0xc30] ;  /* 0x00018600ff0477ac */ /* 0x000ea20008000800 */
[----:B------:R-:W-:Y:S01]  /*5d10*/  UMOV UR28, 0x400 ;  /* 0x00000400001c7882 */ /* 0x000fe20000000000 */
[----:B----4-:R-:W-:-:S02]  /*5d20*/  UIMAD.WIDE.U32 UR6, UR36, UR32, URZ ;  /* 0x00000020240672a5 */ /* 0x010fc4000f8e00ff */
[----:B---3--:R-:W-:Y:S02]  /*5d30*/  UIMAD.WIDE.U32 UR8, UR29, UR35, URZ ;  /* 0x000000231d0872a5 */ /* 0x008fe4000f8e00ff */
[----:B------:R-:W-:Y:S02]  /*5d40*/  ULEA UR28, UR10, UR28, 0x18 ;  /* 0x0000001c0a1c7291 */ /* 0x000fe4000f8ec0ff */
[----:B------:R-:W-:Y:S02]  /*5d50*/  UISETP.NE.U32.AND UP6, UPT, UR30, URZ, UPT ;  /* 0x000000ff1e00728c */ /* 0x000fe4000bfc5070 */
[----:B------:R-:W-:Y:S02]  /*5d60*/  UIADD3 UR38, UPT, UPT, UR28, 0x240, URZ ;  /* 0x000002401c267890 */ /* 0x000fe4000fffe0ff */
[----:B------:R-:W-:Y:S02]  /*5d70*/  UIADD3 UR37, UPT, UPT, UR28, 0x268, URZ ;  /* 0x000002681c257890 */ /* 0x000fe4000fffe0ff */
[----:B------:R-:W-:-:S02]  /*5d80*/  UISETP.NE.AND.EX UP5, UPT, UR5, URZ, UPT, UP0 ;  /* 0x000000ff0500728c */ /* 0x000fc4000bfa5300 */
[----:B------:R-:W-:Y:S01]  /*5d90*/  UISETP.NE.AND UP0, UPT, UR39, 0x1, UPT ;  /* 0x000000012700788c */ /* 0x000fe2000bf05270 */
[----:B------:R-:W-:Y:S01]  /*5da0*/  UMOV UR41, UR7 ;  /* 0x0000000700297c82 */ /* 0x000fe20008000000 */
[----:B------:R-:W-:Y:S01]  /*5db0*/  UMOV UR40, UR9 ;  /* 0x0000000900287c82 */ /* 0x000fe20008000000 */
[----:B------:R-:W-:Y:S02]  /*5dc0*/  UISETP.NE.AND UP0, UPT, UR17, 0x1, UPT ;  /* 0x000000011100788c */ /* 0x000fe4000bf05270 */
[----:B------:R-:W-:Y:S02]  /*5dd0*/  UPLOP3.LUT UP1, UPT, UPT, UPT, UPT, 0x40, 0x4 ;  /* 0x000000000004789c */ /* 0x000fe40003f2e870 */
[----:B------:R-:W-:Y:S01]  /*5de0*/  UISETP.GE.AND UP3, UPT, UR39, 0x1, UPT ;  /* 0x000000012700788c */ /* 0x000fe2000bf66270 */
[----:B------:R-:W3:Y:S01]  /*5df0*/  LDCU.64 UR18, c[0x0][0xc28] ;  /* 0x00018500ff1277ac */ /* 0x000ee20008000a00 */
[----:B------:R-:W-:Y:S02]  /*5e00*/  UISETP.NE.AND.EX UP6, UPT, UR31, URZ, UPT, UP6 ;  /* 0x000000ff1f00728c */ /* 0x000fe4000bfc5360 */
[----:B------:R-:W-:-:S02]  /*5e10*/  UPRMT UR38, UR10, 0x654, UR38 ;  /* 0x000006540a267896 */ /* 0x000fc40008000026 */
[----:B------:R-:W-:Y:S02]  /*5e20*/  UPRMT UR37, URZ, 0x654, UR37 ;  /* 0x00000654ff257896 */ /* 0x000fe40008000025 */
[----:B------:R-:W-:Y:S02]  /*5e30*/  USHF.R.U32.HI UR41, URZ, UR33, UR41 ;  /* 0x00000021ff297299 */ /* 0x000fe40008011629 */
[----:B--2---:R-:W-:Y:S02]  /*5e40*/  USHF.R.U32.HI UR40, URZ, UR43, UR40 ;  /* 0x0000002bff287299 */ /* 0x004fe40008011628 */
[----:B------:R-:W-:Y:S02]  /*5e50*/  UISETP.NE.AND UP0, UPT, UR34, 0x1, UPT ;  /* 0x000000012200788c */ /* 0x000fe4000bf05270 */
[----:B-1----:R-:W-:-:S11]  /*5e60*/  UISETP.NE.AND UP4, UPT, UR4, 0x1, UPT ;  /* 0x000000010400788c */ /* 0x002fd6000bf85270 */
.L_x_119:
[----:B------:R-:W-:Y:S04]  /*5e70*/  SHF.L.U32 R3, R9, 0x1f, RZ ;  /* 0x0000001f09037819 */ /* 0x000fe800000006ff */
[----:B-1----:R-:W1:Y:S02]  /*5e80*/  SYNCS.PHASECHK.TRANS64.TRYWAIT P0, [UR28+0x260], R3 ;  /* 0x00026003ff0075a7 */ /* 0x002e64000800111c */
[----:B-1----:R-:W-:Y:S05]  /*5e90*/  @!P0 BRA `(.L_x_112) ;  /* 0x0000003c00388947 */ /* 0x002fea0003800000 */
.L_x_229:
[----:B------:R-:W2:Y:S01]  /*5ea0*/  LDS.128 R4, [UR28+0x2a0] ;  /* 0x0002a01cff047984 */ /* 0x000ea20008000c00 */
[----:B------:R-:W-:Y:S01]  /*5eb0*/  UISETP.GE.AND UP0, UPT, UR39, 0x1, UPT ;  /* 0x000000012700788c */ /* 0x000fe2000bf06270 */
[----:B------:R-:W-:Y:S01]  /*5ec0*/  @!PT LDS RZ, [RZ] ;  /* 0x00000000fffff984 */ /* 0x000fe20000000800 */
[----:B------:R-:W-:Y:S01]  /*5ed0*/  @!PT LDS RZ, [RZ] ;  /* 0x00000000fffff984 */ /* 0x000fe20000000800 */
[----:B------:R-:W-:Y:S01]  /*5ee0*/  @!PT LDS RZ, [RZ] ;  /* 0x00000000fffff984 */ /* 0x000fe20000000800 */
[----:B------:R-:W-:Y:S01]  /*5ef0*/  @!PT LDS RZ, [RZ] ;  /* 0x00000000fffff984 */ /* 0x000fe20000000800 */
[----:B------:R4:W-:Y:S06]  /*5f00*/  MEMBAR.ALL.CTA ;  /* 0x0000000000007992 */ /* 0x0009ec0000008000 */
[----:B----4-:R-:W4:Y:S02]  /*5f10*/  FENCE.VIEW.ASYNC.S ;  /* 0x00000000000073c6 */ /* 0x010f240000000000 */
[----:B----4-:R-:W-:Y:S01]  /*5f20*/  SYNCS.ARRIVE.TRANS64.RED.A1T0 RZ, [UR37], RZ ;  /* 0x000000ffffff79a7 */ /* 0x010fe20008100425 */
[----:B--2---:R-:W-:Y:S11]  /*5f30*/  LOP3.LUT P0, RZ, R6, 0x1, RZ, 0xc0, !PT ;  /* 0x0000000106ff7812 */ /* 0x004ff6000780c0ff */
[----:B------:R-:W-:Y:S02]  /*5f40*/  @!UPT UIADD3 URZ, UPT, UPT, URZ, URZ, URZ ;  /* 0x000000fffffff290 */ /* 0x000fe4000fffe0ff */
[----:B------:R-:W-:Y:S01]  /*5f50*/  VOTEU.ANY UP3, P0 ;  /* 0x0000000000ff7886 */ /* 0x000fe20000060100 */
[----:B------:R-:W-:Y:S11]  /*5f60*/  PLOP3.LUT P1, PT, PT, PT, UP3, 0x80, 0x8 ;  /* 0x000000000008781c */ /* 0x000ff60003f2f038 */
[----:B------:R-:W-:Y:S02]  /*5f70*/  @!UPT UIADD3 URZ, UPT, UPT, URZ, URZ, URZ ;  /* 0x000000fffffff290 */ /* 0x000fe4000fffe0ff */
[----:B-1----:R-:W-:Y:S02]  /*5f80*/  @P1 MOV R3, R4 ;  /* 0x0000000400031202 */ /* 0x002fe40000000f00 */
[----:B------:R-:W-:Y:S02]  /*5f90*/  @P1 LOP3.LUT R0, R5, 0xffff, RZ, 0xc0, !PT ;  /* 0x0000ffff05001812 */ /* 0x000fe400078ec0ff */
[----:B------:R-:W-:Y:S02]  /*5fa0*/  @P1 R2UR UR5, R3 ;  /* 0x00000000030512ca */ /* 0x000fe400000e0000 */
[----:B------:R-:W-:Y:S11]  /*5fb0*/  @P1 R2UR UR4, R0 ;  /* 0x00000000000412ca */ /* 0x000ff600000e0000 */
[----:B------:R-:W-:Y:S02]  /*5fc0*/  @UP3 UMOV UR16, UR5 ;  /* 0x0000000500103c82 */ /* 0x000fe40008000000 */
[----:B------:R-:W-:Y:S01]  /*5fd0*/  @UP3 UMOV UR15, UR4 ;  /* 0x00000004000f3c82 */ /* 0x000fe20008000000 */
[----:B------:R-:W-:Y:S05]  /*5fe0*/  BRA.U !UP0, `(.L_x_113) ;  /* 0x0000000108c07547 */ /* 0x000fea000b800000 */
[----:B------:R-:W-:Y:S02]  /*5ff0*/  UIMAD.WIDE.U32 UR8, UR15, UR35, URZ ;  /* 0x000000230f0872a5 */ /* 0x000fe4000f8e00ff */
[----:B------:R-:W-:Y:S02]  /*6000*/  UP2UR UR14, UPR, URZ, 0x4 ;  /* 0x00000004ff0e7883 */ /* 0x000fe40008000000 */
[----:B------:R-:W-:Y:S02]  /*6010*/  UISETP.NE.AND UP2, UPT, UR34, 0x1, UPT ;  /* 0x000000012200788c */ /* 0x000fe4000bf45270 */
[----:B------:R-:W-:Y:S02]  /*6020*/  UIMAD.WIDE.U32 UR10, UR16, UR32, URZ ;  /* 0x00000020100a72a5 */ /* 0x000fe4000f8e00ff */
[----:B------:R-:W-:Y:S02]  /*6030*/  USEL UR4, UR29, UR40, !UP2 ;  /* 0x000000281d047287 */ /* 0x000fe4000d000000 */
[----:B------:R-:W-:Y:S02]  /*6040*/  UISETP.NE.AND UP0, UPT, UR17, 0x1, UPT ;  /* 0x000000011100788c */ /* 0x000fe4000bf05270 */
[----:B------:R-:W-:Y:S02]  /*6050*/  UP2UR UR22, UPR, URZ, 0x2 ;  /* 0x00000002ff167883 */ /* 0x000fe40008000000 */
[----:B------:R-:W-:Y:S02]  /*6060*/  UISETP.NE.AND UP1, UPT, UR39, 0x1, UPT ;  /* 0x000000012700788c */ /* 0x000fe4000bf25270 */
[----:B---3--:R-:W-:Y:S02]  /*6070*/  UIMAD.WIDE.U32 UR12, UR4, UR18, URZ ;  /* 0x00000012040c72a5 */ /* 0x008fe4000f8e00ff */
[----:B------:R-:W-:Y:S01]  /*6080*/  USEL UR7, UR36, UR41, !UP0 ;  /* 0x0000002924077287 */ /* 0x000fe2000c000000 */
[----:B------:R-:W-:Y:S02]  /*6090*/  UMOV UR5, UR9 ;  /* 0x0000000900057c82 */ /* 0x000fe40008000000 */
[----:B------:R-:W-:Y:S02]  /*60a0*/  USHF.R.U32.HI UR6, URZ, UR43, UR5 ;  /* 0x0000002bff067299 */ /* 0x000fe40008011605 */
[----:B------:R-:W-:Y:S02]  /*60b0*/  UIMAD.WIDE.U32 UR20, UR7, UR18, URZ ;  /* 0x00000012071472a5 */ /* 0x000fe4000f8e00ff */
[----:B------:R-:W-:Y:S02]  /*60c0*/  USEL UR6, UR15, UR6, !UP2 ;  /* 0x000000060f067287 */ /* 0x000fe4000d000000 */
[----:B------:R-:W-:Y:S01]  /*60d0*/  UISETP.NE.AND UP2, UPT, UR14, URZ, UPT ;  /* 0x000000ff0e00728c */ /* 0x000fe2000bf45270 */
[----:B------:R-:W-:Y:S01]  /*60e0*/  UMOV UR5, UR11 ;  /* 0x0000000b00057c82 */ /* 0x000fe20008000000 */
[----:B------:R-:W-:Y:S02]  /*60f0*/  UIMAD.WIDE.U32 UR10, UR6, UR18, URZ ;  /* 0x00000012060a72a5 */ /* 0x000fe4000f8e00ff */
[----:B------:R-:W-:Y:S03]  /*6100*/  USHF.R.U32.HI UR8, URZ, UR33, UR5 ;  /* 0x00000021ff087299 */ /* 0x000fe60008011605 */
[----:B------:R-:W-:Y:S02]  /*6110*/  UMOV UR5, UR13 ;  /* 0x0000000d00057c82 */ /* 0x000fe40008000000 */
[----:B------:R-:W-:Y:S03]  /*6120*/  @UP1 USHF.R.U32.HI UR4, URZ, UR19, UR5 ;  /* 0x00000013ff041299 */ /* 0x000fe60008011605 */
[----:B------:R-:W-:Y:S01]  /*6130*/  UMOV UR5, UR21 ;  /* 0x0000001500057c82 */ /* 0x000fe20008000000 */
[----:B------:R-:W-:Y:S02]  /*6140*/  UIMAD UR4, UR39, UR4, URZ ;  /* 0x00000004270472a4 */ /* 0x000fe4000f8e02ff */
[----:B------:R-:W-:Y:S02]  /*6150*/  @UP1 USHF.R.U32.HI UR7, URZ, UR19, UR5 ;  /* 0x00000013ff071299 */ /* 0x000fe40008011605 */
[----:B------:R-:W-:Y:S02]  /*6160*/  USEL UR5, UR16, UR8, !UP0 ;  /* 0x0000000810057287 */ /* 0x000fe4000c000000 */
[----:B------:R-:W-:Y:S02]  /*6170*/  UIMAD UR8, UR39, UR7, URZ ;  /* 0x00000007270872a4 */ /* 0x000fe4000f8e02ff */
[----:B------:R-:W-:Y:S03]  /*6180*/  UISETP.GE.AND UP0, UPT, UR6, UR4, UPT ;  /* 0x000000040600728c */ /* 0x000fe6000bf06270 */
[----:B------:R-:W-:Y:S01]  /*6190*/  UMOV UR4, UR11 ;  /* 0x0000000b00047c82 */ /* 0x000fe20008000000 */
[----:B------:R-:W-:Y:S02]  /*61a0*/  UISETP.GE.OR UP0, UPT, UR5, UR8, UP0 ;  /* 0x000000080500728c */ /* 0x000fe40008706670 */
[----:B------:R-:W-:Y:S02]  /*61b0*/  USHF.R.U32.HI UR4, URZ, UR19, UR4 ;  /* 0x00000013ff047299 */ /* 0x000fe40008011604 */
[----:B------:R-:W-:Y:S02]  /*61c0*/  UIMAD.WIDE.U32 UR8, UR5, UR18, URZ ;  /* 0x00000012050872a5 */ /* 0x000fe4000f8e00ff */
[----:B------:R-:W-:Y:S04]  /*61d0*/  USEL UR10, UR6, UR4, !UP1 ;  /* 0x00000004060a7287 */ /* 0x000fe8000c800000 */
[----:B------:R-:W-:Y:S01]  /*61e0*/  UIADD3 UR11, UPT, UPT, -UR10, URZ, URZ ;  /* 0x000000ff0a0b7290 */ /* 0x000fe2000fffe1ff */
[----:B------:R-:W-:Y:S02]  /*61f0*/  @!UP0 UMOV UR4, UR9 ;  /* 0x0000000900048c82 */ /* 0x000fe40008000000 */
[----:B------:R-:W-:Y:S02]  /*6200*/  @!UP0 USHF.R.U32.HI UR4, URZ, UR19, UR4 ;  /* 0x00000013ff048299 */ /* 0x000fe40008011604 */
[----:B------:R-:W-:Y:S02]  /*6210*/  UIMAD UR8, UR39, UR11, UR6 ;  /* 0x0000000b270872a4 */ /* 0x000fe4000f8e0206 */
[----:B------:R-:W-:Y:S02]  /*6220*/  @!UP0 USEL UR4, UR5, UR4, !UP1 ;  /* 0x0000000405048287 */ /* 0x000fe4000c800000 */
[----:B------:R-:W-:Y:S02]  /*6230*/  UISETP.NE.AND UP1, UPT, UR22, URZ, UPT ;  /* 0x000000ff1600728c */ /* 0x000fe4000bf25270 */
[----:B------:R-:W-:Y:S02]  /*6240*/  @!UP0 UIMAD UR8, UR7, UR8, UR4 ;  /* 0x00000008070882a4 */ /* 0x000fe4000f8e0204 */
[----:B------:R-:W-:Y:S02]  /*6250*/  @!UP0 UIADD3 UR9, UPT, UPT, UR10, -UR4, URZ ;  /* 0x800000040a098290 */ /* 0x000fe4000fffe0ff */
[----:B------:R-:W-:Y:S02]  /*6260*/  UIADD3 UR4, UPT, UPT, -UR5, URZ, URZ ;  /* 0x000000ff05047290 */ /* 0x000fe4000fffe1ff */
[----:B------:R-:W-:Y:S02]  /*6270*/  UIADD3 UR7, UPT, UPT, -UR6, URZ, URZ ;  /* 0x000000ff06077290 */ /* 0x000fe4000fffe1ff */
[----:B------:R-:W-:Y:S02]  /*6280*/  @!UP0 UIMAD UR6, UR9, UR39, UR5 ;  /* 0x00000027090682a4 */ /* 0x000fe4000f8e0205 */
[----:B------:R-:W-:Y:S02]  /*6290*/  UIMAD UR16, UR17, UR4, UR16 ;  /* 0x00000004111072a4 */ /* 0x000fe4000f8e0210 */
[----:B------:R-:W-:Y:S01]  /*62a0*/  UIMAD UR15, UR34, UR7, UR15 ;  /* 0x00000007220f72a4 */ /* 0x000fe2000f8e020f */
[----:B------:R-:W-:Y:S02]  /*62b0*/  @!UP0 UMOV UR5, UR8 ;  /* 0x0000000800058c82 */ /* 0x000fe40008000000 */
[----:B------:R-:W-:Y:S02]  /*62c0*/  UIMAD UR16, UR5, UR17, UR16 ;  /* 0x00000011051072a4 */ /* 0x000fe4000f8e0210 */
[----:B------:R-:W-:Y:S11]  /*62d0*/  UIMAD UR15, UR6, UR34, UR15 ;  /* 0x00000022060f72a4 */ /* 0x000ff6000f8e020f */
[----:B------:R-:W-:Y:S01]  /*62e0*/  @!UPT UIADD3 URZ, UPT, UPT, URZ, URZ, URZ ;  /* 0x000000fffffff290 */ /* 0x000fe2000fffe0ff */
.L_x_113:
[----:B------:R-:W1:Y:S01]  /*62f0*/  @!UP4 LDCU.128 UR8, c[0x0][0xc10] ;  /* 0x00018200ff08c7ac */ /* 0x000e620008000c00 */
[----:B------:R-:W-:Y:S02]  /*6300*/  ISETP.NE.U32.AND P2, PT, RZ, UR30, PT ;  /* 0x0000001eff007c0c */ /* 0x000fe4000bf45070 */
[----:B------:R-:W-:Y:S02]  /*6310*/  SHF.L.U32 R3, R10, 0x1f, RZ ;  /* 0x0000001f0a037819 */ /* 0x000fe400000006ff */
[----:B------:R-:W-:Y:S01]  /*6320*/  ISETP.NE.AND.EX P2, PT, RZ, UR31, PT, P2 ;  /* 0x0000001fff007c0c */ /* 0x000fe2000bf45320 */
[----:B------:R-:W2:Y:S01]  /*6330*/  @!UP4 LDCU UR5, c[0x0][0xc0c] ;  /* 0x00018180ff05c7ac */ /* 0x000ea20008000800 */
[----:B-1----:R-:W-:Y:S07]  /*6340*/  UIMAD.WIDE.U32 UR6, UR16, UR8, URZ ;  /* 0x00000008100672a5 */ /* 0x002fee000f8e00ff */
[----:B------:R-:W-:Y:S01]  /*6350*/  @!UP4 UMOV UR4, UR7 ;  /* 0x000000070004cc82 */ /* 0x000fe20008000000 */
[----:B--2---:R-:W-:Y:S02]  /*6360*/  @!UP4 UISETP.NE.AND UP0, UPT, UR5, 0x1, UPT ;  /* 0x000000010500c88c */ /* 0x004fe4000bf05270 */
[----:B------:R-:W-:Y:S02]  /*6370*/  @!UP4 USHF.R.U32.HI UR4, URZ, UR9, UR4 ;  /* 0x00000009ff04c299 */ /* 0x000fe40008011604 */
[----:B------:R-:W-:Y:S02]  /*6380*/  UIMAD.WIDE.U32 UR6, UR15, UR11, URZ ;  /* 0x0000000b0f0672a5 */ /* 0x000fe4000f8e00ff */
[----:B------:R-:W-:Y:S02]  /*6390*/  @!UP4 USEL UR8, UR16, UR4, !UP0 ;  /* 0x000000041008c287 */ /* 0x000fe4000c000000 */
[----:B------:R-:W-:Y:S03]  /*63a0*/  @!UP4 UISETP.NE.AND UP0, UPT, UR10, 0x1, UPT ;  /* 0x000000010a00c88c */ /* 0x000fe6000bf05270 */
[----:B------:R-:W-:Y:S02]  /*63b0*/  @!UP4 UMOV UR6, UR7 ;  /* 0x000000070006cc82 */ /* 0x000fe40008000000 */
[----:B------:R-:W1:Y:S02]  /*63c0*/  @!UP4 LDCU UR4, c[0x0][0xc20] ;  /* 0x00018400ff04c7ac */ /* 0x000e640008000800 */
[----:B-1----:R-:W-:Y:S04]  /*63d0*/  @!UP4 USHF.R.U32.HI UR6, URZ, UR4, UR6 ;  /* 0x00000004ff06c299 */ /* 0x002fe80008011606 */
[----:B------:R-:W-:Y:S04]  /*63e0*/  @!UP4 USEL UR6, UR15, UR6, !UP0 ;  /* 0x000000060f06c287 */ /* 0x000fe8000c000000 */
[----:B------:R-:W-:Y:S02]  /*63f0*/  @!UP4 UIADD3 UR4, UPT, UPT, -UR8, UR6, URZ ;  /* 0x000000060804c290 */ /* 0x000fe4000fffe1ff */
[----:B------:R-:W-:Y:S02]  /*6400*/  @!UP4 UIADD3 UR6, UPT, UPT, UR8, -UR6, URZ ;  /* 0x800000060806c290 */ /* 0x000fe4000fffe0ff */
[----:B------:R-:W-:Y:S02]  /*6410*/  @!UP4 UIMAD UR16, UR4, UR5, UR16 ;  /* 0x000000050410c2a4 */ /* 0x000fe4000f8e0210 */
[----:B------:R-:W-:Y:S01]  /*6420*/  @!UP4 UIMAD UR15, UR6, UR10, UR15 ;  /* 0x0000000a060fc2a4 */ /* 0x000fe2000f8e020f */
[----:B------:R-:W-:Y:S11]  /*6430*/  BRA.U UP1, `(.L_x_114) ;  /* 0x0000000101107547 */ /* 0x000ff6000b800000 */
[----:B------:R-:W-:Y:S04]  /*6440*/  MOV R8, UR42 ;  /* 0x0000002a00087c02 */ /* 0x000fe80008000f00 */
[----:B------:R-:W-:Y:S04]  /*6450*/  SHF.L.U32 R8, R8, 0x1f, RZ ;  /* 0x0000001f08087819 */ /* 0x000fe800000006ff */
[----:B------:R-:W1:Y:S02]  /*6460*/  SYNCS.PHASECHK.TRANS64.TRYWAIT P0, [UR28+0x258], R8 ;  /* 0x00025808ff0075a7 */ /* 0x000e64000800111c */
[----:B-1----:R-:W-:Y:S05]  /*6470*/  @!P0 BRA `(.L_x_115) ;  /* 0x0000003400d88947 */ /* 0x002fea0003800000 */
.L_x_114:
[----:B------:R-:W-:Y:S05]  /*6480*/  BRA.U !UP6, `(.L_x_116) ;  /* 0x000000010e387547 */ /* 0x000fea000b800000 */
[----:B------:R-:W-:Y:S01]  /*6490*/  UPLOP3.LUT UP2, UPT, UPT, UPT, UP5, 0x80, 0x8 ;  /* 0x000000000008789c */ /* 0x000fe20003f4f050 */
[----:B-1----:R-:W-:Y:S01]  /*64a0*/  HFMA2 R0, -RZ, RZ, 0, 5.9604644775390625e-08 ;  /* 0x00000001ff007431 */ /* 0x002fe200000001ff */
[----:B------:R-:W1:Y:S01]  /*64b0*/  LDCU.64 UR8, c[0x0][0x358] ;  /* 0x00006b00ff0877ac */ /* 0x000e620008000a00 */
[----:B------:R-:W-:Y:S03]  /*64c0*/  IMAD.MOV.U32 R79, RZ, RZ, 0x1 ;  /* 0x00000001ff4f7424 */ /* 0x000fe600078e00ff */
[----:B------:R-:W-:Y:S05]  /*64d0*/  PLOP3.LUT P0, PT, PT, PT, UP2, 0x80, 0x8 ;  /* 0x000000000008781c */ /* 0x000fea0003f0f028 */
[----:B------:R-:W2:Y:S01]  /*64e0*/  @UP2 LDCU.64 UR4, c[0x0][0x988] ;  /* 0x00013100ff0427ac */ /* 0x000ea20008000a00 */
[----:B------:R-:W-:Y:S07]  /*64f0*/  @UP2 UIMAD UR6, UR45, UR30, URZ ;  /* 0x0000001e2d0622a4 */ /* 0x000fee000f8e02ff */
[----:B------:R-:W-:Y:S01]  /*6500*/  @!P0 PRMT R79, R0, 0x7610, R79 ;  /* 0x00007610004f8816 */ /* 0x000fe2000000004f */
[----:B--2---:R-:W-:Y:S06]  /*6510*/  @UP2 UIMAD.WIDE UR4, UR6, 0x4, UR4 ;  /* 0x00000004060428a5 */ /* 0x004fec000f8e0204 */
[----:B------:R-:W-:Y:S01]  /*6520*/  IMAD.U32 R14, RZ, RZ, UR4 ;  /* 0x00000004ff0e7e24 */ /* 0x000fe2000f8e00ff */
[----:B------:R-:W-:Y:S04]  /*6530*/  MOV R15, UR5 ;  /* 0x00000005000f7c02 */ /* 0x000fe80008000f00 */
[----:B------:R-:W2:Y:S01]  /*6540*/  @!UP2 LDCU UR4, c[0x0][0x980] ;  /* 0x00013000ff04a7ac */ /* 0x000ea20008000800 */
[----:B-1---5:R4:W5:Y:S02]  /*6550*/  @P0 LDG.E R39, desc[UR8][R14.64] ;  /* 0x000000080e270981 */ /* 0x022964000c1e1900 */
[----:B--2-4-:R-:W-:Y:S07]  /*6560*/  @!P0 IMAD.U32 R39, RZ, RZ, UR4 ;  /* 0x00000004ff278e24 */ /* 0x014fee000f8e00ff */
.L_x_116:
[----:B-----5:R-:W-:Y:S01]  /*6570*/  @!P2 FSETP.EQ.AND P0, PT, R39, RZ, PT ;  /* 0x000000ff2700a20b */ /* 0x020fe20003f02000 */
[----:B------:R-:W-:Y:S01]  /*6580*/  @!UPT UIADD3 URZ, UPT, UPT, URZ, URZ, URZ ;  /* 0x000000fffffff290 */ /* 0x000fe2000fffe0ff */
[----:B------:R-:W-:Y:S11]  /*6590*/  @!P2 BRA `(.L_x_117) ;  /* 0x000000000014a947 */ /* 0x000ff60003800000 */
[----:B------:R-:W-:Y:S02]  /*65a0*/  LOP3.LUT P2, RZ, R79, 0xff, RZ, 0xc0, !PT ;  /* 0x000000ff4fff7812 */ /* 0x000fe4000784c0ff */
[----:B------:R-:W-:Y:S04]  /*65b0*/  PLOP3.LUT P0, PT, PT, PT, UP2, 0x80, 0x8 ;  /* 0x000000000008781c */ /* 0x000fe80003f0f028 */
[----:B------:R-:W-:Y:S07]  /*65c0*/  PLOP3.LUT P0, PT, P0, PT, PT, 0x8, 0x80 ;  /* 0x000000000080781c */ /* 0x000fee000070e170 */
[----:B------:R-:W-:Y:S11]  /*65d0*/  @P2 FSETP.EQ.AND P0, PT, R39, RZ, PT ;  /* 0x000000ff2700220b */ /* 0x000ff60003f02000 */
[----:B------:R-:W-:Y:S02]  /*65e0*/  @!UPT UIADD3 URZ, UPT, UPT, URZ, URZ, URZ ;  /* 0x000000fffffff290 */ /* 0x000fe4000fffe0ff */
.L_x_117:
[----:B------:R-:W2:Y:S01]  /*65f0*/  SYNCS.PHASECHK.TRANS64.TRYWAIT P2, [UR28+0x248], R3 ;  /* 0x00024803ff0075a7 */ /* 0x000ea2000804111c */
[----:B------:R-:W-:Y:S04]  /*6600*/  @P1 SHF.R.U32.HI R4, RZ, 0x10, R5 ;  /* 0x00000010ff041819 */ /* 0x000fe80000011605 */
[----:B------:R-:W-:Y:S02]  /*6610*/  @P1 R2UR UR45, R4 ;  /* 0x00000000042d12ca */ /* 0x000fe400000e0000 */
[----:B------:R-:W-:Y:S01]  /*6620*/  ELECT P1, URZ, PT ;  /* 0x0000000000ff782f */ /* 0x000fe20003820000 */
[----:B------:R-:W-:Y:S01]  /*6630*/  @!UPT UIADD3 URZ, UPT, UPT, URZ, URZ, URZ ;  /* 0x000000fffffff290 */ /* 0x000fe2000fffe0ff */
[----:B--2---:R-:W-:Y:S11]  /*6640*/  @!P2 BRA `(.L_x_118) ;  /* 0x00000034007ca947 */ /* 0x004ff60003800000 */
.L_x_232:
[----:B------:R-:W-:Y:S02]  /*6650*/  PLOP3.LUT P1, PT, P0, P1, PT, 0xf2, 0x2f ;  /* 0x00000000002f781c */ /* 0x000fe40000723e72 */
[----:B------:R-:W-:Y:S02]  /*6660*/  R2UR UR7, R81 ;  /* 0x00000000510772ca */ /* 0x000fe400000e0000 */
[----:B------:R-:W-:Y:S02]  /*6670*/  LOP3.LUT R10, R10, 0x1, RZ, 0x3c, !PT ;  /* 0x000000010a0a7812 */ /* 0x000fe400078e3cff */
[----:B------:R-:W-:Y:S07]  /*6680*/  LOP3.LUT R9, R9, 0x1, RZ, 0x3c, !PT ;  /* 0x0000000109097812 */ /* 0x000fee00078e3cff */
[----:B------:R-:W-:Y:S01]  /*6690*/  VOTEU.ALL UP0, P1 ;  /* 0x0000000000ff7886 */ /* 0x000fe20000800000 */
[----:B-1----:R-:W-:Y:S01]  /*66a0*/  @!P1 IADD3 R3, P0, PT, R12, 0x680, RZ ;  /* 0x000006800c039810 */ /* 0x002fe20007f1e0ff */
[----:B------:R-:W-:Y:S03]  /*66b0*/  @!P1 IMAD.MOV.U32 R0, RZ, 0x20, RZ ;  /* 0x00000020ff009824 */ /* 0x000fe600078e00ff */
[----:B------:R-:W1:Y:S01]  /*66c0*/  @!UP0 LDCU.128 UR24, c[0x0][0xa80] ;  /* 0x00015000ff1887ac */ /* 0x000e620008000c00 */
[----:B------:R-:W-:Y:S01]  /*66d0*/  @!P1 IMAD.MOV.U32 R0, RZ, 0x400, R0 ;  /* 0x00000400ff009824 */ /* 0x000fe200078e0000 */
[----:B------:R-:W2:Y:S01]  /*66e0*/  @!UP0 LDCU.128 UR20, c[0x0][0xa90] ;  /* 0x00015200ff1487ac */ /* 0x000ea20008000c00 */
[----:B------:R-:W4:Y:S01]  /*66f0*/  @!UP0 LDCU UR6, c[0x0][0xaa0] ;  /* 0x00015400ff0687ac */ /* 0x000f220008000800 */
[----:B------:R-:W-:Y:S02]  /*6700*/  @!UP0 USHF.L.U32 UR11, UR49, 0x6, URZ ;  /* 0x00000006310b8899 */ /* 0x000fe400080006ff */
[----:B-1----:R-:W-:Y:S02]  /*6710*/  @!UP0 UISETP.NE.AND UP1, UPT, UR24, 0x1, UPT ;  /* 0x000000011800888c */ /* 0x002fe4000bf25270 */
[----:B------:R-:W-:Y:S02]  /*6720*/  UIMAD.WIDE.U32 UR4, UR11, UR25, URZ ;  /* 0x000000190b0472a5 */ /* 0x000fe4000f8e00ff */
[----:B------:R-:W-:Y:S02]  /*6730*/  @!UP0 USHF.L.U32 UR10, UR51, 0x6, URZ ;  /* 0x00000006330a8899 */ /* 0x000fe400080006ff */
[----:B------:R-:W-:Y:S02]  /*6740*/  @!UP0 UIADD3 UR8, UPT, UPT, UR28, 0x400, URZ ;  /* 0x000004001c088890 */ /* 0x000fe4000fffe0ff */
[----:B------:R-:W-:Y:S02]  /*6750*/  @!UP0 UIADD3 UR9, UPT, UPT, UR28, 0x240, URZ ;  /* 0x000002401c098890 */ /* 0x000fe4000fffe0ff */
[----:B------:R-:W-:Y:S02]  /*6760*/  UIADD3 UR51, UPT, UPT, UR15, UR7, URZ ;  /* 0x000000070f337290 */ /* 0x000fe4000fffe0ff */
[----:B------:R-:W-:Y:S01]  /*6770*/  UIADD3 UR49, UPT, UPT, UR16, UR63, URZ ;  /* 0x0000003f10317290 */ /* 0x000fe2000fffe0ff */
[----:B------:R-:W-:Y:S02]  /*6780*/  @!UP0 UMOV UR4, UR5 ;  /* 0x0000000500048c82 */ /* 0x000fe40008000000 */
[----:B------:R-:W-:Y:S04]  /*6790*/  @!UP0 USHF.R.U32.HI UR4, URZ, UR26, UR4 ;  /* 0x0000001aff048299 */ /* 0x000fe80008011604 */
[----:B------:R-:W-:Y:S02]  /*67a0*/  @!UP0 USEL UR12, UR11, UR4, !UP1 ;  /* 0x000000040b0c8287 */ /* 0x000fe4000c800000 */
[----:B------:R-:W-:Y:S02]  /*67b0*/  @!UP0 UISETP.NE.AND UP1, UPT, UR27, 0x1, UPT ;  /* 0x000000011b00888c */ /* 0x000fe4000bf25270 */
[----:B--2---:R-:W-:Y:S07]  /*67c0*/  UIMAD.WIDE.U32 UR4, UR12, UR20, URZ ;  /* 0x000000140c0472a5 */ /* 0x004fee000f8e00ff */
[----:B------:R-:W-:Y:S02]  /*67d0*/  @!UP0 UMOV UR4, UR5 ;  /* 0x0000000500048c82 */ /* 0x000fe40008000000 */
[----:B------:R-:W-:Y:S04]  /*67e0*/  @!UP0 USHF.R.U32.HI UR4, URZ, UR21, UR4 ;  /* 0x00000015ff048299 */ /* 0x000fe80008011604 */
[----:B------:R-:W-:Y:S02]  /*67f0*/  @!UP0 USEL UR13, UR12, UR4, !UP1 ;  /* 0x000000040c0d8287 */ /* 0x000fe4000c800000 */
[----:B------:R-:W-:Y:S02]  /*6800*/  @!UP0 UISETP.NE.AND UP1, UPT, UR22, 0x1, UPT ;  /* 0x000000011600888c */ /* 0x000fe4000bf25270 */
[----:B------:R-:W-:Y:S07]  /*6810*/  UIMAD.WIDE.U32 UR4, UR13, UR23, URZ ;  /* 0x000000170d0472a5 */ /* 0x000fee000f8e00ff */
[----:B------:R-:W-:Y:S02]  /*6820*/  @!UP0 UMOV UR4, UR5 ;  /* 0x0000000500048c82 */ /* 0x000fe40008000000 */
[----:B----4-:R-:W-:Y:S01]  /*6830*/  @!UP0 USHF.R.U32.HI UR4, URZ, UR6, UR4 ;  /* 0x00000006ff048299 */ /* 0x010fe20008011604 */
[----:B------:R-:W-:Y:S01]  /*6840*/  @!P1 R2UR UR6, R0 ;  /* 0x00000000000692ca */ /* 0x000fe200000e0000 */
[----:B------:R-:W-:Y:S02]  /*6850*/  @!P1 IMAD.X R0, RZ, RZ, R13, P0 ;  /* 0x000000ffff009224 */ /* 0x000fe400000e060d */
[----:B------:R-:W-:Y:S02]  /*6860*/  @!UP0 USEL UR14, UR13, UR4, !UP1 ;  /* 0x000000040d0e8287 */ /* 0x000fe4000c800000 */
[----:B------:R-:W-:Y:S02]  /*6870*/  @!UP0 UIADD3 UR4, UPT, UPT, -UR12, URZ, URZ ;  /* 0x000000ff0c048290 */ /* 0x000fe4000fffe1ff */
[----:B------:R-:W-:Y:S02]  /*6880*/  @!UP0 UIADD3 UR5, UPT, UPT, -UR14, URZ, URZ ;  /* 0x000000ff0e058290 */ /* 0x000fe4000fffe1ff */
[----:B------:R-:W-:Y:S02]  /*6890*/  @!UP0 UIMAD UR11, UR24, UR4, UR11 ;  /* 0x00000004180b82a4 */ /* 0x000fe4000f8e020b */
[----:B------:R-:W-:Y:S02]  /*68a0*/  @!UP0 UIADD3 UR4, UPT, UPT, -UR13, URZ, URZ ;  /* 0x000000ff0d048290 */ /* 0x000fe4000fffe1ff */
[----:B------:R-:W-:Y:S01]  /*68b0*/  @!UP0 UIMAD UR13, UR22, UR5, UR13 ;  /* 0x00000005160d82a4 */ /* 0x000fe2000f8e020d */
[----:B------:R-:W-:Y:S01]  /*68c0*/  @!P1 R2UR UR5, R3 ;  /* 0x00000000030592ca */ /* 0x000fe200000e0000 */
[----:B------:R-:W-:Y:S02]  /*68d0*/  @!UP0 UIMAD UR12, UR27, UR4, UR12 ;  /* 0x000000041b0c82a4 */ /* 0x000fe4000f8e020c */
[----:B------:R-:W-:Y:S01]  /*68e0*/  @!UP0 UPRMT UR6, UR6, 0x5410, URZ ;  /* 0x0000541006068896 */ /* 0x000fe200080000ff */
[----:B------:R-:W-:Y:S01]  /*68f0*/  @!P1 R2UR UR4, R0 ;  /* 0x00000000000492ca */ /* 0x000fe200000e0000 */
[----:B------:R-:W-:Y:S01]  /*6900*/  VOTEU.ALL UP0, P1 ;  /* 0x0000000000ff7886 */ /* 0x000fe20000800000 */
[----:B------:R-:W-:Y:S07]  /*6910*/  UPLOP3.LUT UP1, UPT, UPT, UPT, UPT, 0x80, 0x8 ;  /* 0x000000000008789c */ /* 0x000fee0003f2f070 */
[----:B------:R-:W-:Y:S04]  /*6920*/  IMAD.U32 R4, RZ, RZ, UR5 ;  /* 0x00000005ff047e24 */ /* 0x000fe8000f8e00ff */
[----:B------:R-:W-:Y:S01]  /*6930*/  IMAD.U32 R5, RZ, RZ, UR4 ;  /* 0x00000004ff057e24 */ /* 0x000fe2000f8e00ff */
[----:B------:R-:W-:Y:S04]  /*6940*/  @!P1 R2UR UR4, R4 ;  /* 0x00000000040492ca */ /* 0x000fe800000e0000 */
[----:B------:R-:W-:Y:S11]  /*6950*/  @!P1 R2UR UR5, R5 ;  /* 0x00000000050592ca */ /* 0x000ff600000e0000 */
[----:B------:R-:W-:Y:S02]  /*6960*/  @!UPT UIADD3 URZ, UPT, UPT, URZ, URZ, URZ ;  /* 0x000000fffffff290 */ /* 0x000fe4000fffe0ff */
[----:B------:R1:W-:Y:S01]  /*6970*/  @!UP0 UTMALDG.5D.IM2COL [UR8], [UR4], UR6 ;  /* 0x00000008040083b4 */ /* 0x0003e20008060006 */
[----:B------:R1:W-:Y:S01]  /*6980*/  @!P1 SYNCS.ARRIVE.TRANS64.RED.A0TR RZ, [UR28+0x240], R2 ;  /* 0x00024002ffff99a7 */ /* 0x0003e2000830041c */
[----:B------:R-:W-:Y:S01]  /*6990*/  SYNCS.ARRIVE.TRANS64.RED.A1T0 RZ, [UR38], RZ ;  /* 0x000000ffffff79a7 */ /* 0x000fe20008100426 */
[----:B------:R-:W-:Y:S05]  /*69a0*/  BRA.U UP3, `(.L_x_119) ;  /* 0xfffffff503307547 */ /* 0x000fea000b83ffff */
[----:B------:R-:W-:Y:S07]  /*69b0*/  MOV R0, UR28 ;  /* 0x0000001c00007c02 */ /* 0x000fee0008000f00 */
.L_x_120:
[----:B-1----:R-:W-:-:S04]  /*69c0*/  SHF.L.U32 R2, R10, 0x1f, RZ ;  /* 0x0000001f0a027819 */ /* 0x002fc800000006ff */
[----:B------:R1:W2:Y:S03]  /*69d0*/  SYNCS.PHASECHK.TRANS64.TRYWAIT P0, [R0+URZ+0x248], R2 ;  /* 0x00024802000075a7 */ /* 0x0002a600080011ff */
[----:B--2---:R-:W-:Y:S05]  /*69e0*/  @!P0 NANOSLEEP.SYNCS 0x989680 ;  /* 0x009896800000895d */ /* 0x004fea0003900000 */
[----:B------:R-:W2:Y:S02]  /*69f0*/  @!P0 SYNCS.PHASECHK.TRANS64 P0, [R0+URZ+0x248], R2 ;  /* 0x00024802000085a7 */ /* 0x000ea400080010ff */
[----:B--23--:R-:W-:Y:S05]  /*6a00*/  @P0 EXIT ;  /* 0x000000000000094d */ /* 0x00cfea0003800000 */
[----:B------:R-:W-:Y:S05]  /*6a10*/  BRA `(.L_x_120) ;  /* 0xfffffffc00e87947 */ /* 0x000fea000383ffff */
.L_x_111:
[----:B------:R-:W-:-:S06]  /*6a20*/  UISETP.GE.AND UP0, UPT, UR18, 0x4, UPT ;  /* 0x000000041200788c */ /* 0x000fcc000bf06270 */
[----:B------:R-:W-:-:S13]  /*6a30*/  PLOP3.LUT P0, PT, PT, PT, UP0, 0x80, 0x8 ;  /* 0x000000000008781c */ /* 0x000fda0003f0f008 */
[----:B-1----:R-:W-:Y:S05]  /*6a40*/  @!P0 EXIT ;  /* 0x000000000000894d */ /* 0x002fea0003800000 */
[----:B------:R-:W1:Y:S08]  /*6a50*/  S2UR UR4, SR_CgaCtaId ;  /* 0x00000000000479c3 */ /* 0x000e700000008800 */
[----:B------:R-:W-:Y:S01]  /*6a60*/  BAR.SYNC.DEFER_BLOCKING 0x6, 0xa0 ;  /* 0x0182800000007b1d */ /* 0x000fe20000010000 */
[C---:B------:R-:W-:Y:S01]  /*6a70*/  IMAD.SHL.U32 R3, R69.reuse, 0x40, RZ ;  /* 0x0000004045037824 */ /* 0x040fe200078e00ff */
[----:B------:R-:W-:Y:S01]  /*6a80*/  SHF.R.U32.HI R6, RZ, 0x1, R69 ;  /* 0x00000001ff067819 */ /* 0x000fe20000011645 */
[----:B------:R-:W-:Y:S01]  /*6a90*/  IMAD.SHL.U32 R0, R80, 0x800, RZ ;  /* 0x0000080050007824 */ /* 0x000fe200078e00ff */
[----:B------:R-:W-:Y:S01]  /*6aa0*/  CS2R R84, SRZ ;  /* 0x0000000000547805 */ /* 0x000fe2000001ff00 */
[----:B------:R-:W-:Y:S01]  /*6ab0*/  IMAD.SHL.U32 R78, R69, 0x8, RZ ;  /* 0x00000008454e7824 */ /* 0x000fe200078e00ff */
[----:B------:R-:W-:Y:S01]  /*6ac0*/  UMOV UR44, 0x400 ;  /* 0x00000400002c7882 */ /* 0x000fe20000000000 */
[C---:B------:R-:W-:Y:S01]  /*6ad0*/  LOP3.LUT R7, R3.reuse, 0x180, RZ, 0xc0, !PT ;  /* 0x0000018003077812 */ /* 0x040fe200078ec0ff */
[----:B------:R-:W2:Y:S01]  /*6ae0*/  LDC.64 R74, c[0x0][0x988] ;  /* 0x00026200ff4a7b82 */ /* 0x000ea20000000a00 */
[----:B------:R-:W-:Y:S01]  /*6af0*/  LOP3.LUT R3, R3, 0x640, RZ, 0xc0, !PT ;  /* 0x0000064003037812 */ /* 0x000fe200078ec0ff */
[----:B------:R-:W-:Y:S01]  /*6b00*/  IMAD.U32 R37, R69, 0x10000, RZ ;  /* 0x0001000045257824 */ /* 0x000fe200078e00ff */
[----:B------:R-:W-:Y:S01]  /*6b10*/  LOP3.LUT R6, R7, 0x20, R6, 0xf8, !PT ;  /* 0x0000002007067812 */ /* 0x000fe200078ef806 */
[----:B------:R-:W-:Y:S01]  /*6b20*/  IMAD.MOV.U32 R36, RZ, RZ, RZ ;  /* 0x000000ffff247224 */ /* 0x000fe200078e00ff */
[----:B------:R-:W-:Y:S01]  /*6b30*/  LOP3.LUT R0, R3, 0x800, R0, 0xf8, !PT ;  /* 0x0000080003007812 */ /* 0x000fe200078ef800 */
[----:B------:R-:W-:Y:S01]  /*6b40*/  IMAD.MOV.U32 R83, RZ, RZ, RZ ;  /* 0x000000ffff537224 */ /* 0x000fe200078e00ff */
[----:B------:R-:W-:Y:S01]  /*6b50*/  LOP3.LUT R78, R6, 0x30, R78, 0x78, !PT ;  /* 0x00000030064e7812 */ /* 0x000fe200078e784e */
[----:B------:R-:W3:Y:S01]  /*6b60*/  LDC.64 R76, c[0x0][0x990] ;  /* 0x00026400ff4c7b82 */ /* 0x000ee20000000a00 */
[----:B------:R-:W4:Y:S02]  /*6b70*/  LDCU UR48, c[0x0][0x370] ;  /* 0x00006e00ff3077ac */ /* 0x000f240008000800 */
[----:B------:R-:W-:Y:S01]  /*6b80*/  LOP3.LUT R78, R0, R78, RZ, 0xfc, !PT ;  /* 0x0000004e004e7212 */ /* 0x000fe200078efcff */
[----:B------:R-:W-:Y:S01]  /*6b90*/  IMAD.SHL.U32 R0, R80, 0x200000, RZ ;  /* 0x0020000050007824 */ /* 0x000fe200078e00ff */
[----:B------:R-:W2:Y:S03]  /*6ba0*/  LDCU UR42, c[0x0][0xc0c] ;  /* 0x00018180ff2a77ac */ /* 0x000ea60008000800 */
[----:B------:R-:W2:Y:S01]  /*6bb0*/  LDC.64 R72, c[0x0][0x9b0] ;  /* 0x00026c00ff487b82 */ /* 0x000ea20000000a00 */
[----:B-1----:R-:W-:Y:S01]  /*6bc0*/  ULEA UR44, UR4, UR44, 0x18 ;  /* 0x0000002c042c7291 */ /* 0x002fe2000f8ec0ff */
[----:B------:R-:W-:Y:S01]  /*6bd0*/  LOP3.LUT R0, R0, 0x200000, RZ, 0xc0, !PT ;  /* 0x0020000000007812 */ /* 0x000fe200078ec0ff */
[----:B------:R-:W1:Y:S03]  /*6be0*/  LDCU UR38, c[0x0][0xc30] ;  /* 0x00018600ff2677ac */ /* 0x000e660008000800 */
[----:B------:R-:W-:Y:S01]  /*6bf0*/  LOP3.LUT R37, R0, 0x400000, R37, 0xf8, !PT ;  /* 0x0040000000257812 */ /* 0x000fe200078ef825 */
[----:B------:R-:W-:Y:S01]  /*6c00*/  UIADD3 UR4, UPT, UPT, UR44, 0x1400, URZ ;  /* 0x000014002c047890 */ /* 0x000fe2000fffe0ff */
[----:B------:R-:W1:Y:S01]  /*6c10*/  LDC.64 R70, c[0x0][0x9a8] ;  /* 0x00026a00ff467b82 */ /* 0x000e620000000a00 */
[----:B------:R-:W-:Y:S01]  /*6c20*/  VIADD R86, R78, UR44 ;  /* 0x0000002c4e567c36 */ /* 0x000fe20008000000 */
[----:B------:R-:W4:Y:S01]  /*6c30*/  LDS R2, [UR44+0x2b0] ;  /* 0x0002b02cff027984 */ /* 0x000f220008000800 */
[----:B------:R-:W1:Y:S02]  /*6c40*/  LDCU.64 UR60, c[0x0][0x988] ;  /* 0x00013100ff3c77ac */ /* 0x000e640008000a00 */
[----:B------:R-:W-:Y:S01]  /*6c50*/  IMAD.U32 R87, RZ, RZ, UR4 ;  /* 0x00000004ff577e24 */ /* 0x000fe2000f8e00ff */
[----:B------:R-:W1:Y:S01]  /*6c60*/  LDCU.64 UR40, c[0x0][0xc28] ;  /* 0x00018500ff2877ac */ /* 0x000e620008000a00 */
[----:B------:R-:W1:Y:S01]  /*6c70*/  LDCU.128 UR52, c[0x0][0xc10] ;  /* 0x00018200ff3477ac */ /* 0x000e620008000c00 */
[----:B------:R-:W1:Y:S01]  /*6c80*/  LDCU.128 UR56, c[0x0][0xb80] ;  /* 0x00017000ff3877ac */ /* 0x000e620008000c00 */
[----:B------:R-:W1:Y:S01]  /*6c90*/  LDCU UR47, c[0x0][0x374] ;  /* 0x00006e80ff2f77ac */ /* 0x000e620008000800 */
[----:B------:R-:W-:Y:S01]  /*6ca0*/  UIADD3 UR62, UPT, UPT, UR44, 0x400, URZ ;  /* 0x000004002c3e7890 */ /* 0x000fe2000fffe0ff */
[C---:B----4-:R-:W-:Y:S01]  /*6cb0*/  VIADD R3, R2.reuse, 0x20 ;  /* 0x0000002002037836 */ /* 0x050fe20000000000 */
[----:B------:R-:W-:-:S04]  /*6cc0*/  LOP3.LUT R2, R2, 0xffff, RZ, 0xc0, !PT ;  /* 0x0000ffff02027812 */ /* 0x000fc800078ec0ff */
[----:B------:R-:W-:-:S05]  /*6cd0*/  LOP3.LUT R3, R3, 0xffff, RZ, 0xc0, !PT ;  /* 0x0000ffff03037812 */ /* 0x000fca00078ec0ff */
[----:B------:R4:W-:Y:S02]  /*6ce0*/  STL.64 [R1], R2 ;  /* 0x0000000201007387 */ /* 0x0009e40000100a00 */
[----:B----4-:R-:W-:-:S05]  /*6cf0*/  IMAD.SHL.U32 R2, R69, 0x10, RZ ;  /* 0x0000001045027824 */ /* 0x010fca00078e00ff */
[----:B------:R-:W-:-:S04]  /*6d00*/  LOP3.LUT R2, R2, 0x20, RZ, 0xc0, !PT ;  /* 0x0000002002027812 */ /* 0x000fc800078ec0ff */
[----:B-123--:R-:W-:-:S07]  /*6d10*/  IADD3 R86, PT, PT, -R2, 0x400, R86 ;  /* 0x0000040002567810 */ /* 0x00efce0007ffe156 */
.L_x_138:
[----:B------:R-:W-:Y:S04]  /*6d20*/  SHF.L.U32 R2, R84, 0x1f, RZ ;  /* 0x0000001f54027819 */ /* 0x000fe800000006ff */
[----:B-1----:R-:W1:Y:S02]  /*6d30*/  SYNCS.PHASECHK.TRANS64.TRYWAIT P0, [UR44+0x260], R2 ;  /* 0x00026002ff0075a7 */ /* 0x002e64000800112c */
[----:B-1----:R-:W-:Y:S05]  /*6d40*/  @!P0 BRA `(.L_x_121) ;  /* 0x0000002c00d48947 */ /* 0x002fea0003800000 */
.L_x_234:
[----:B-1----:R-:W-:Y:S01]  /*6d50*/  LEA R2, R36, UR43, 0x2 ;  /* 0x0000002b24027c11 */ /* 0x002fe2000f8e10ff */
[----:B------:R-:W1:Y:S01]  /*6d60*/  LDS.128 R4, [UR44+0x2a0] ;  /* 0x0002a02cff047984 */ /* 0x000e620008000c00 */
[----:B------:R-:W-:Y:S02]  /*6d70*/  UIADD3 UR4, UPT, UPT, UR44, 0x268, URZ ;  /* 0x000002682c047890 */ /* 0x000fe4000fffe0ff */
[----:B------:R-:W-:Y:S01]  /*6d80*/  UISETP.GE.AND UP0, UPT, UR39, 0x1, UPT ;  /* 0x000000012700788c */ /* 0x000fe2000bf06270 */
[----:B------:R-:W-:Y:S01]  /*6d90*/  @!PT LDS RZ, [RZ] ;  /* 0x00000000fffff984 */ /* 0x000fe20000000800 */
[----:B------:R-:W-:Y:S01]  /*6da0*/  @!PT LDS RZ, [RZ] ;  /* 0x00000000fffff984 */ /* 0x000fe20000000800 */
[----:B------:R-:W-:Y:S01]  /*6db0*/  @!PT LDS RZ, [RZ] ;  /* 0x00000000fffff984 */ /* 0x000fe20000000800 */
[----:B------:R-:W-:Y:S01]  /*6dc0*/  @!PT LDS RZ, [RZ] ;  /* 0x00000000fffff984 */ /* 0x000fe20000000800 */
[----:B------:R2:W-:Y:S06]  /*6dd0*/  MEMBAR.ALL.CTA ;  /* 0x0000000000007992 */ /* 0x0005ec0000008000 */
[----:B--2---:R-:W2:Y:S01]  /*6de0*/  FENCE.VIEW.ASYNC.S ;  /* 0x00000000000073c6 */ /* 0x004ea20000000000 */
[----:B------:R-:W-:Y:S09]  /*6df0*/  UPRMT UR4, URZ, 0x654, UR4 ;  /* 0x00000654ff047896 */ /* 0x000ff20008000004 */
[----:B--2---:R-:W-:Y:S01]  /*6e00*/  SYNCS.ARRIVE.TRANS64.RED.A1T0 RZ, [UR4], RZ ;  /* 0x000000ffffff79a7 */ /* 0x004fe20008100404 */
[----:B------:R-:W5:Y:S01]  /*6e10*/  LDL R2, [R2] ;  /* 0x0000000002027983 */ /* 0x000f620000100800 */
[----:B-1----:R-:W-:Y:S11]  /*6e20*/  LOP3.LUT P0, RZ, R6, 0x1, RZ, 0xc0, !PT ;  /* 0x0000000106ff7812 */ /* 0x002ff6000780c0ff */
[----:B------:R-:W-:Y:S02]  /*6e30*/  @!UPT UIADD3 URZ, UPT, UPT, URZ, URZ, URZ ;  /* 0x000000fffffff290 */ /* 0x000fe4000fffe0ff */
[----:B------:R-:W-:Y:S01]  /*6e40*/  VOTEU.ANY UP1, P0 ;  /* 0x0000000000ff7886 */ /* 0x000fe20000020100 */
[----:B------:R-:W-:Y:S01]  /*6e50*/  PLOP3.LUT P0, PT, PT, PT, UP1, 0x80, 0x8 ;  /* 0x000000000008781c */ /* 0x000fe20003f0f018 */
[----:B------:R-:W-:Y:S11]  /*6e60*/  UP2UR UR46, UPR, URZ, 0x2 ;  /* 0x00000002ff2e7883 */ /* 0x000ff60008000000 */
[----:B------:R-:W-:Y:S01]  /*6e70*/  @!UPT UIADD3 URZ, UPT, UPT, URZ, URZ, URZ ;  /* 0x000000fffffff290 */ /* 0x000fe2000fffe0ff */
[----:B------:R-:W-:Y:S02]  /*6e80*/  @P0 MOV R3, R4 ;  /* 0x0000000400030202 */ /* 0x000fe40000000f00 */
[----:B------:R-:W-:Y:S02]  /*6e90*/  @P0 LOP3.LUT R0, R5, 0xffff, RZ, 0xc0, !PT ;  /* 0x0000ffff05000812 */ /* 0x000fe400078ec0ff */
[----:B------:R-:W-:Y:S02]  /*6ea0*/  @P0 R2UR UR5, R3 ;  /* 0x00000000030502ca */ /* 0x000fe400000e0000 */
[----:B------:R-:W-:Y:S11]  /*6eb0*/  @P0 R2UR UR4, R0 ;  /* 0x00000000000402ca */ /* 0x000ff600000e0000 */
[----:B------:R-:W-:Y:S02]  /*6ec0*/  @UP1 UMOV UR37, UR5 ;  /* 0x0000000500251c82 */ /* 0x000fe40008000000 */
[----:B------:R-:W-:Y:S01]  /*6ed0*/  @UP1 UMOV UR36, UR4 ;  /* 0x0000000400241c82 */ /* 0x000fe20008000000 */
[----:B------:R-:W-:Y:S05]  /*6ee0*/  BRA.U !UP0, `(.L_x_122) ;  /* 0x0000000108cc7547 */ /* 0x000fea000b800000 */
[----:B------:R-:W1:Y:S01]  /*6ef0*/  LDCU UR9, c[0x0][0xc20] ;  /* 0x00018400ff0977ac */ /* 0x000e620008000800 */
[----:B------:R-:W-:Y:S02]  /*6f00*/  UIMAD.WIDE.U32 UR4, UR47, UR55, URZ ;  /* 0x000000372f0472a5 */ /* 0x000fe4000f8e00ff */
[----:B------:R-:W-:Y:S02]  /*6f10*/  UIMAD.WIDE.U32 UR6, UR48, UR52, URZ ;  /* 0x00000034300672a5 */ /* 0x000fe4000f8e00ff */
[----:B------:R-:W-:Y:S02]  /*6f20*/  UIMAD.WIDE.U32 UR10, UR36, UR55, URZ ;  /* 0x00000037240a72a5 */ /* 0x000fe4000f8e00ff */
[----:B------:R-:W-:Y:S02]  /*6f30*/  UISETP.NE.AND UP0, UPT, UR54, 0x1, UPT ;  /* 0x000000013600788c */ /* 0x000fe4000bf05270 */
[----:B------:R-:W-:Y:S02]  /*6f40*/  UISETP.NE.AND UP1, UPT, UR42, 0x1, UPT ;  /* 0x000000012a00788c */ /* 0x000fe4000bf25270 */
[----:B------:R-:W-:Y:S02]  /*6f50*/  UISETP.NE.AND UP2, UPT, UR39, 0x1, UPT ;  /* 0x000000012700788c */ /* 0x000fe4000bf45270 */
[----:B------:R-:W-:Y:S01]  /*6f60*/  UIMAD.WIDE.U32 UR12, UR37, UR52, URZ ;  /* 0x00000034250c72a5 */ /* 0x000fe2000f8e00ff */
[----:B------:R-:W-:Y:S01]  /*6f70*/  UMOV UR4, UR5 ;  /* 0x0000000500047c82 */ /* 0x000fe20008000000 */
[----:B------:R-:W-:Y:S01]  /*6f80*/  UMOV UR6, UR11 ;  /* 0x0000000b00067c82 */ /* 0x000fe20008000000 */
[----:B-1----:R-:W-:Y:S03]  /*6f90*/  USHF.R.U32.HI UR8, URZ, UR9, UR4 ;  /* 0x00000009ff087299 */ /* 0x002fe60008011604 */
[----:B------:R-:W-:Y:S02]  /*6fa0*/  UMOV UR4, UR7 ;  /* 0x0000000700047c82 */ /* 0x000fe40008000000 */
[----:B------:R-:W-:Y:S02]  /*6fb0*/  USHF.R.U32.HI UR5, URZ, UR53, UR4 ;  /* 0x00000035ff057299 */ /* 0x000fe40008011604 */
[----:B------:R-:W-:Y:S02]  /*6fc0*/  USEL UR4, UR47, UR8, !UP0 ;  /* 0x000000082f047287 */ /* 0x000fe4000c000000 */
[----:B------:R-:W-:Y:S02]  /*6fd0*/  USHF.R.U32.HI UR8, URZ, UR9, UR6 ;  /* 0x00000009ff087299 */ /* 0x000fe40008011606 */
[----:B------:R-:W-:Y:S02]  /*6fe0*/  UIMAD.WIDE.U32 UR6, UR4, UR40, URZ ;  /* 0x00000028040672a5 */ /* 0x000fe4000f8e00ff */
[----:B------:R-:W-:Y:S02]  /*6ff0*/  USEL UR9, UR48, UR5, !UP1 ;  /* 0x0000000530097287 */ /* 0x000fe4000c800000 */
[----:B------:R-:W-:Y:S02]  /*7000*/  USEL UR8, UR36, UR8, !UP0 ;  /* 0x0000000824087287 */ /* 0x000fe4000c000000 */
[----:B------:R-:W-:Y:S01]  /*7010*/  UIMAD.WIDE.U32 UR10, UR9, UR40, URZ ;  /* 0x00000028090a72a5 */ /* 0x000fe2000f8e00ff */
[----:B------:R-:W-:Y:S01]  /*7020*/  UMOV UR6, UR7 ;  /* 0x0000000700067c82 */ /* 0x000fe20008000000 */
[----:B------:R-:W-:Y:S01]  /*7030*/  UMOV UR5, UR13 ;  /* 0x0000000d00057c82 */ /* 0x000fe20008000000 */
[----:B------:R-:W-:Y:S02]  /*7040*/  @UP2 USHF.R.U32.HI UR4, URZ, UR41, UR6 ;  /* 0x00000029ff042299 */ /* 0x000fe40008011606 */
[----:B------:R-:W-:Y:S02]  /*7050*/  USHF.R.U32.HI UR5, URZ, UR53, UR5 ;  /* 0x00000035ff057299 */ /* 0x000fe40008011605 */
[----:B------:R-:W-:Y:S02]  /*7060*/  UIMAD UR4, UR39, UR4, URZ ;  /* 0x00000004270472a4 */ /* 0x000fe4000f8e02ff */
[----:B------:R-:W-:Y:S02]  /*7070*/  USEL UR5, UR37, UR5, !UP1 ;  /* 0x0000000525057287 */ /* 0x000fe4000c800000 */
[----:B------:R-:W-:Y:S01]  /*7080*/  UISETP.GE.AND UP0, UPT, UR8, UR4, UPT ;  /* 0x000000040800728c */ /* 0x000fe2000bf06270 */
[----:B------:R-:W-:Y:S01]  /*7090*/  UMOV UR6, UR11 ;  /* 0x0000000b00067c82 */ /* 0x000fe20008000000 */
[----:B------:R-:W-:Y:S02]  /*70a0*/  UIMAD.WIDE.U32 UR10, UR8, UR40, URZ ;  /* 0x00000028080a72a5 */ /* 0x000fe4000f8e00ff */
[----:B------:R-:W-:Y:S04]  /*70b0*/  @UP2 USHF.R.U32.HI UR9, URZ, UR41, UR6 ;  /* 0x00000029ff092299 */ /* 0x000fe80008011606 */
[----:B------:R-:W-:Y:S01]  /*70c0*/  UIMAD UR6, UR39, UR9, URZ ;  /* 0x00000009270672a4 */ /* 0x000fe2000f8e02ff */
[----:B------:R-:W-:Y:S03]  /*70d0*/  UMOV UR4, UR11 ;  /* 0x0000000b00047c82 */ /* 0x000fe60008000000 */
[----:B------:R-:W-:Y:S02]  /*70e0*/  UISETP.GE.OR UP0, UPT, UR5, UR6, UP0 ;  /* 0x000000060500728c */ /* 0x000fe40008706670 */
[----:B------:R-:W-:Y:S02]  /*70f0*/  USHF.R.U32.HI UR4, URZ, UR41, UR4 ;  /* 0x00000029ff047299 */ /* 0x000fe40008011604 */
[----:B------:R-:W-:Y:S02]  /*7100*/  UIMAD.WIDE.U32 UR6, UR5, UR40, URZ ;  /* 0x00000028050672a5 */ /* 0x000fe4000f8e00ff */
[----:B------:R-:W-:Y:S02]  /*7110*/  USEL UR11, UR8, UR4, !UP2 ;  /* 0x00000004080b7287 */ /* 0x000fe4000d000000 */
[----:B------:R-:W-:Y:S02]  /*7120*/  UIADD3 UR6, UPT, UPT, -UR5, URZ, URZ ;  /* 0x000000ff05067290 */ /* 0x000fe4000fffe1ff */
[----:B------:R-:W-:Y:S02]  /*7130*/  UIADD3 UR10, UPT, UPT, -UR11, URZ, URZ ;  /* 0x000000ff0b0a7290 */ /* 0x000fe4000fffe1ff */
[----:B------:R-:W-:Y:S02]  /*7140*/  UIMAD UR6, UR42, UR6, UR37 ;  /* 0x000000062a0672a4 */ /* 0x000fe4000f8e0225 */
[----:B------:R-:W-:Y:S01]  /*7150*/  UIMAD UR10, UR39, UR10, UR8 ;  /* 0x0000000a270a72a4 */ /* 0x000fe2000f8e0208 */
[----:B------:R-:W-:Y:S01]  /*7160*/  @!UP0 UMOV UR4, UR7 ;  /* 0x0000000700048c82 */ /* 0x000fe20008000000 */
[----:B------:R-:W-:Y:S02]  /*7170*/  UIADD3 UR7, UPT, UPT, -UR8, URZ, URZ ;  /* 0x000000ff08077290 */ /* 0x000fe4000fffe1ff */
[----:B------:R-:W-:Y:S04]  /*7180*/  @!UP0 USHF.R.U32.HI UR4, URZ, UR41, UR4 ;  /* 0x00000029ff048299 */ /* 0x000fe80008011604 */
[----:B------:R-:W-:Y:S04]  /*7190*/  @!UP0 USEL UR4, UR5, UR4, !UP2 ;  /* 0x0000000405048287 */ /* 0x000fe8000d000000 */
[----:B------:R-:W-:Y:S02]  /*71a0*/  @!UP0 UIMAD UR9, UR9, UR10, UR4 ;  /* 0x0000000a090982a4 */ /* 0x000fe4000f8e0204 */
[----:B------:R-:W-:Y:S02]  /*71b0*/  @!UP0 UIADD3 UR10, UPT, UPT, UR11, -UR4, URZ ;  /* 0x800000040b0a8290 */ /* 0x000fe4000fffe0ff */
[----:B------:R-:W-:Y:S02]  /*71c0*/  UIMAD UR4, UR54, UR7, UR36 ;  /* 0x00000007360472a4 */ /* 0x000fe4000f8e0224 */
[----:B------:R-:W-:Y:S03]  /*71d0*/  @!UP0 UIMAD UR8, UR10, UR39, UR5 ;  /* 0x000000270a0882a4 */ /* 0x000fe6000f8e0205 */
[----:B------:R-:W-:Y:S02]  /*71e0*/  @!UP0 UMOV UR5, UR9 ;  /* 0x0000000900058c82 */ /* 0x000fe40008000000 */
[----:B------:R-:W-:Y:S02]  /*71f0*/  UIMAD UR37, UR5, UR42, UR6 ;  /* 0x0000002a052572a4 */ /* 0x000fe4000f8e0206 */
[----:B------:R-:W-:Y:S11]  /*7200*/  UIMAD UR36, UR8, UR54, UR4 ;  /* 0x00000036082472a4 */ /* 0x000ff6000f8e0204 */
[----:B------:R-:W-:Y:S01]  /*7210*/  @!UPT UIADD3 URZ, UPT, UPT, URZ, URZ, URZ ;  /* 0x000000fffffff290 */ /* 0x000fe2000fffe0ff */
.L_x_122:
[----:B------:R-:W-:Y:S01]  /*7220*/  UISETP.NE.AND UP0, UPT, UR38, 0x1, UPT ;  /* 0x000000012600788c */ /* 0x000fe2000bf05270 */
[----:B------:R-:W-:Y:S04]  /*7230*/  @P0 SHF.R.U32.HI R4, RZ, 0x10, R5 ;  /* 0x00000010ff040819 */ /* 0x000fe80000011605 */
[----:B------:R-:W-:Y:S06]  /*7240*/  @P0 R2UR UR50, R4 ;  /* 0x00000000043202ca */ /* 0x000fec00000e0000 */
[----:B------:R-:W1:Y:S01]  /*7250*/  @!UP0 LDCU.128 UR12, c[0x0][0xc10] ;  /* 0x00018200ff0c87ac */ /* 0x000e620008000c00 */
[----:B------:R-:W2:Y:S01]  /*7260*/  @!UP0 LDCU UR5, c[0x0][0xc0c] ;  /* 0x00018180ff0587ac */ /* 0x000ea20008000800 */
[----:B------:R-:W3:Y:S01]  /*7270*/  @!UP0 LDCU UR10, c[0x0][0xc20] ;  /* 0x00018400ff0a87ac */ /* 0x000ee20008000800 */
[----:B-1----:R-:W-:Y:S02]  /*7280*/  UIMAD.WIDE.U32 UR8, UR37, UR12, URZ ;  /* 0x0000000c250872a5 */ /* 0x002fe4000f8e00ff */
[----:B------:R-:W-:Y:S02]  /*7290*/  UIMAD.WIDE.U32 UR6, UR36, UR15, URZ ;  /* 0x0000000f240672a5 */ /* 0x000fe4000f8e00ff */
[----:B------:R-:W-:Y:S03]  /*72a0*/  @!UP0 UISETP.NE.AND UP1, UPT, UR14, 0x1, UPT ;  /* 0x000000010e00888c */ /* 0x000fe6000bf25270 */
[----:B------:R-:W-:Y:S01]  /*72b0*/  @!UP0 UMOV UR4, UR9 ;  /* 0x0000000900048c82 */ /* 0x000fe20008000000 */
[----:B--2---:R-:W-:Y:S02]  /*72c0*/  @!UP0 UISETP.NE.AND UP2, UPT, UR5, 0x1, UPT ;  /* 0x000000010500888c */ /* 0x004fe4000bf45270 */
[----:B------:R-:W-:Y:S01]  /*72d0*/  @!UP0 USHF.R.U32.HI UR4, URZ, UR13, UR4 ;  /* 0x0000000dff048299 */ /* 0x000fe20008011604 */
[----:B------:R-:W-:Y:S02]  /*72e0*/  @!UP0 UMOV UR6, UR7 ;  /* 0x0000000700068c82 */ /* 0x000fe40008000000 */
[----:B---3--:R-:W-:Y:S02]  /*72f0*/  @!UP0 USHF.R.U32.HI UR6, URZ, UR10, UR6 ;  /* 0x0000000aff068299 */ /* 0x008fe40008011606 */
[----:B------:R-:W-:Y:S02]  /*7300*/  @!UP0 USEL UR7, UR37, UR4, !UP2 ;  /* 0x0000000425078287 */ /* 0x000fe4000d000000 */
[----:B------:R-:W-:Y:S04]  /*7310*/  @!UP0 USEL UR6, UR36, UR6, !UP1 ;  /* 0x0000000624068287 */ /* 0x000fe8000c800000 */
[----:B------:R-:W-:Y:S02]  /*7320*/  @!UP0 UIADD3 UR4, UPT, UPT, -UR7, UR6, URZ ;  /* 0x0000000607048290 */ /* 0x000fe4000fffe1ff */
[----:B------:R-:W-:Y:S02]  /*7330*/  @!UP0 UIADD3 UR6, UPT, UPT, UR7, -UR6, URZ ;  /* 0x8000000607068290 */ /* 0x000fe4000fffe0ff */
[----:B------:R-:W-:Y:S02]  /*7340*/  @!UP0 UIMAD UR37, UR4, UR5, UR37 ;  /* 0x00000005042582a4 */ /* 0x000fe4000f8e0225 */
[----:B------:R-:W-:Y:S02]  /*7350*/  @!UP0 UIMAD UR36, UR6, UR14, UR36 ;  /* 0x0000000e062482a4 */ /* 0x000fe4000f8e0224 */
[----:B------:R-:W-:Y:S09]  /*7360*/  ULOP3.LUT UP0, URZ, UR62, 0x1b0, URZ, 0xc0, !UPT ;  /* 0x000001b03eff7892 */ /* 0x000ff2000f80c0ff */
[----:B------:R-:W-:Y:S05]  /*7370*/  BRA.U !UP0, `(.L_x_123) ;  /* 0x0000000108407547 */ /* 0x000fea000b800000 */
[----:B------:R-:W1:Y:S01]  /*7380*/  LDCU.64 UR8, c[0x4][0x80] ;  /* 0x01001000ff0877ac */ /* 0x000e620008000a00 */
[----:B------:R-:W-:Y:S01]  /*7390*/  MOV R15, 0x0 ;  /* 0x00000000000f7802 */ /* 0x000fe20000000f00 */
[----:B------:R-:W-:Y:S02]  /*73a0*/  HFMA2 R12, -RZ, RZ, 0, 5.9604644775390625e-08 ;  /* 0x00000001ff0c7431 */ /* 0x000fe400000001ff */
[----:B------:R-:W-:Y:S02]  /*73b0*/  IMAD.MOV.U32 R8, RZ, RZ, 0x70 ;  /* 0x00000070ff087424 */ /* 0x000fe400078e00ff */
[----:B------:R-:W-:Y:S01]  /*73c0*/  IMAD.MOV.U32 R13, RZ, RZ, RZ ;  /* 0x000000ffff0d7224 */ /* 0x000fe200078e00ff */
[----:B------:R-:W2:Y:S01]  /*73d0*/  LDCU.64 UR6, c[0x4][0x88] ;  /* 0x01001100ff0677ac */ /* 0x000ea20008000a00 */
[----:B------:R-:W3:Y:S01]  /*73e0*/  LDC.64 R14, c[0x4][R15] ;  /* 0x010000000f0e7b82 */ /* 0x000ee20000000a00 */
[----:B------:R-:W4:Y:S01]  /*73f0*/  LDCU.64 UR4, c[0x4][0x8] ;  /* 0x01000100ff0477ac */ /* 0x000f220008000a00 */
[----:B-1----:R-:W-:Y:S01]  /*7400*/  MOV R5, UR9 ;  /* 0x0000000900057c02 */ /* 0x002fe20008000f00 */
[----:B------:R-:W-:Y:S01]  /*7410*/  IMAD.U32 R4, RZ, RZ, UR8 ;  /* 0x00000008ff047e24 */ /* 0x000fe2000f8e00ff */
[----:B--2---:R-:W-:Y:S01]  /*7420*/  MOV R7, UR7 ;  /* 0x0000000700077c02 */ /* 0x004fe20008000f00 */
[----:B------:R-:W-:Y:S01]  /*7430*/  IMAD.U32 R6, RZ, RZ, UR6 ;  /* 0x00000006ff067e24 */ /* 0x000fe2000f8e00ff */
[----:B----4-:R-:W-:Y:S01]  /*7440*/  MOV R11, UR5 ;  /* 0x00000005000b7c02 */ /* 0x010fe20008000f00 */
[----:B------:R-:W-:Y:S02]  /*7450*/  IMAD.U32 R10, RZ, RZ, UR4 ;  /* 0x00000004ff0a7e24 */ /* 0x000fe4000f8e00ff */
[----:B------:R-:W-:Y:S07]  /*7460*/  LEPC R20, `(.L_x_123) ;  /* 0x000000001014794e */ /* 0x000fee0000000000 */
[----:B---3-5:R-:W-:Y:S05]  /*7470*/  CALL.ABS.NOINC R14 ;  /* 0x000000000e007343 */ /* 0x028fea0003c00000 */
.L_x_123:
[----:B------:R-:W-:Y:S01]  /*7480*/  LOP3.LUT P0, RZ, R87, 0x1b0, RZ, 0xc0, !PT ;  /* 0x000001b057ff7812 */ /* 0x000fe2000780c0ff */
[----:B------:R-:W-:Y:S11]  /*7490*/  BSSY.RECONVERGENT B6, `(.L_x_124) ;  /* 0x0000013000067945 */ /* 0x000ff60003800200 */
[----:B------:R-:W-:Y:S01]  /*74a0*/  @!UPT UIADD3 URZ, UPT, UPT, URZ, URZ, URZ ;  /* 0x000000fffffff290 */ /* 0x000fe2000fffe0ff */
[----:B------:R-:W-:Y:S05]  /*74b0*/  @!P0 BRA `(.L_x_125) ;  /* 0x0000000000408947 */ /* 0x000fea0003800000 */
        /* <DEDUP_REMOVED lines=16> */
.L_x_125:
[----:B------:R-:W-:Y:S05]  /*75c0*/  BSYNC.RECONVERGENT B6 ;  /* 0x0000000000067941 */ /* 0x000fea0003800200 */
.L_x_124:
[----:B------:R-:W-:Y:S02]  /*75d0*/  R2UR UR4, R82 ;  /* 0x00000000520472ca */ /* 0x000fe400000e0000 */
[----:B------:R-:W-:Y:S02]  /*75e0*/  ISETP.NE.U32.AND P3, PT, R76, RZ, PT ;  /* 0x000000ff4c00720c */ /* 0x000fe40003f65070 */
[----:B------:R-:W-:Y:S02]  /*75f0*/  ISETP.NE.U32.AND P4, PT, R72, RZ, PT ;  /* 0x000000ff4800720c */ /* 0x000fe40003f85070 */
[----:B------:R-:W-:Y:S02]  /*7600*/  ISETP.NE.AND.EX P3, PT, R77, RZ, PT, P3 ;  /* 0x000000ff4d00720c */ /* 0x000fe40003f65330 */
[----:B------:R-:W-:Y:S02]  /*7610*/  PLOP3.LUT P1, PT, PT, PT, PT, 0x8, 0x80 ;  /* 0x000000000080781c */ /* 0x000fe40003f2e170 */
[----:B------:R-:W-:Y:S03]  /*7620*/  ISETP.NE.AND.EX P4, PT, R73, RZ, PT, P4 ;  /* 0x000000ff4900720c */ /* 0x000fe60003f85340 */
[----:B------:R-:W-:Y:S06]  /*7630*/  UISETP.NE.AND UP1, UPT, UR4, URZ, UPT ;  /* 0x000000ff0400728c */ /* 0x000fec000bf25270 */
[----:B------:R-:W-:Y:S05]  /*7640*/  PLOP3.LUT P0, PT, PT, PT, UP1, 0x80, 0x8 ;  /* 0x000000000008781c */ /* 0x000fea0003f0f018 */
[----:B------:R-:W1:Y:S08]  /*7650*/  @UP1 LDCU.64 UR4, c[0x0][0x988] ;  /* 0x00013100ff0417ac */ /* 0x000e700008000a00 */
[----:B------:R-:W-:Y:S01]  /*7660*/  @P0 PLOP3.LUT P1, PT, P3, PT, PT, 0x80, 0x8 ;  /* 0x000000000008081c */ /* 0x000fe20001f2f070 */
[----:B-1----:R-:W-:Y:S04]  /*7670*/  @UP1 UISETP.NE.U32.AND UP0, UPT, UR4, URZ, UPT ;  /* 0x000000ff0400128c */ /* 0x002fe8000bf05070 */
[----:B------:R-:W-:Y:S04]  /*7680*/  @UP1 UISETP.NE.AND.EX UP0, UPT, UR5, URZ, UPT, UP0 ;  /* 0x000000ff0500128c */ /* 0x000fe8000bf05300 */
[----:B------:R-:W-:Y:S01]  /*7690*/  @UP1 USEL UR4, URZ, 0xffffffff, UP0 ;  /* 0xffffffffff041887 */ /* 0x000fe20008000000 */
[----:B------:R-:W-:Y:S11]  /*76a0*/  @!P3 BRA `(.L_x_126) ;  /* 0x000000000030b947 */ /* 0x000ff60003800000 */
[----:B------:R-:W-:Y:S01]  /*76b0*/  ISETP.NE.U32.AND P2, PT, R74, RZ, PT ;  /* 0x000000ff4a00720c */ /* 0x000fe20003f45070 */
[----:B------:R-:W1:Y:S01]  /*76c0*/  LDCU.64 UR6, c[0x0][0x358] ;  /* 0x00006b00ff0677ac */ /* 0x000e620008000a00 */
[----:B------:R-:W-:Y:S02]  /*76d0*/  IMAD.MOV.U32 R79, RZ, RZ, 0x1 ;  /* 0x00000001ff4f7424 */ /* 0x000fe400078e00ff */
[----:B------:R-:W-:Y:S11]  /*76e0*/  ISETP.NE.AND.EX P2, PT, R75, RZ, PT, P2 ;  /* 0x000000ff4b00720c */ /* 0x000ff60003f45320 */
[----:B------:R-:W-:Y:S02]  /*76f0*/  @!UPT UIADD3 URZ, UPT, UPT, URZ, URZ, URZ ;  /* 0x000000fffffff290 */ /* 0x000fe4000fffe0ff */
[----:B------:R-:W2:Y:S01]  /*7700*/  @P2 LDC.64 R4, c[0x0][0x988] ;  /* 0x00026200ff042b82 */ /* 0x000ea20000000a00 */
[----:B------:R-:W-:Y:S04]  /*7710*/  @P2 IMAD R0, R76, UR45, RZ ;  /* 0x0000002d4c002c24 */ /* 0x000fe8000f8e02ff */
[----:B--2---:R-:W-:Y:S04]  /*7720*/  @P2 IMAD.WIDE R4, R0, 0x4, R4 ;  /* 0x0000000400042825 */ /* 0x004fe800078e0204 */
[----:B------:R-:W-:Y:S01]  /*7730*/  HFMA2 R0, -RZ, RZ, 0, 5.9604644775390625e-08 ;  /* 0x00000001ff007431 */ /* 0x000fe200000001ff */
[----:B-1---5:R1:W5:Y:S04]  /*7740*/  @P2 LDG.E R39, desc[UR6][R4.64] ;  /* 0x0000000604272981 */ /* 0x022368000c1e1900 */
[----:B------:R-:W-:Y:S01]  /*7750*/  @!P2 PRMT R79, R0, 0x7610, R79 ;  /* 0x00007610004fa816 */ /* 0x000fe2000000004f */
[----:B-1----:R-:W2:Y:S06]  /*7760*/  @!P2 LDC R39, c[0x0][0x980] ;  /* 0x00026000ff27ab82 */ /* 0x002eac0000000800 */
.L_x_126:
[----:B------:R-:W-:Y:S05]  /*7770*/  @!P4 BRA `(.L_x_127) ;  /* 0x000000000024c947 */ /* 0x000fea0003800000 */
[----:B------:R-:W-:Y:S01]  /*7780*/  ISETP.NE.U32.AND P2, PT, R70, RZ, PT ;  /* 0x000000ff4600720c */ /* 0x000fe20003f45070 */
[----:B------:R-:W1:Y:S03]  /*7790*/  LDCU.64 UR6, c[0x0][0x358] ;  /* 0x00006b00ff0677ac */ /* 0x000e660008000a00 */
[----:B------:R-:W-:Y:S11]  /*77a0*/  ISETP.NE.AND.EX P2, PT, R71, RZ, PT, P2 ;  /* 0x000000ff4700720c */ /* 0x000ff60003f45320 */
[----:B------:R-:W-:Y:S02]  /*77b0*/  @!UPT UIADD3 URZ, UPT, UPT, URZ, URZ, URZ ;  /* 0x000000fffffff290 */ /* 0x000fe4000fffe0ff */
[----:B------:R-:W3:Y:S01]  /*77c0*/  @P2 LDC.64 R4, c[0x0][0x9a8] ;  /* 0x00026a00ff042b82 */ /* 0x000ee20000000a00 */
[----:B------:R-:W-:Y:S04]  /*77d0*/  @P2 IMAD R0, R72, UR45, RZ ;  /* 0x0000002d48002c24 */ /* 0x000fe8000f8e02ff */
[----:B---3--:R-:W-:Y:S05]  /*77e0*/  @P2 IMAD.WIDE R4, R0, 0x4, R4 ;  /* 0x0000000400042825 */ /* 0x008fea00078e0204 */
[----:B-1---5:R1:W5:Y:S02]  /*77f0*/  @P2 LDG.E R38, desc[UR6][R4.64] ;  /* 0x0000000604262981 */ /* 0x022364000c1e1900 */
[----:B-1----:R-:W3:Y:S02]  /*7800*/  @!P2 LDC R38, c[0x0][0x9a0] ;  /* 0x00026800ff26ab82 */ /* 0x002ee40000000800 */
.L_x_127:
[----:B--2--5:R-:W-:Y:S01]  /*7810*/  @P0 FSETP.NEU.AND P4, PT, R39, RZ, PT ;  /* 0x000000ff2700020b */ /* 0x024fe20003f8d000 */
[----:B------:R-:W-:Y:S01]  /*7820*/  IMAD.U32 R0, RZ, RZ, UR4 ;  /* 0x00000004ff007e24 */ /* 0x000fe2000f8e00ff */
[----:B------:R-:W-:Y:S01]  /*7830*/  @P0 LOP3.LUT P2, RZ, R79, 0xff, RZ, 0xc0, !PT ;  /* 0x000000ff4fff0812 */ /* 0x000fe2000784c0ff */
[----:B------:R-:W-:Y:S01]  /*7840*/  BSSY B1, `(.L_x_128) ;  /* 0x0000035000017945 */ /* 0x000fe20003800000 */
[----:B------:R-:W-:Y:S01]  /*7850*/  @P0 SEL R3, RZ, 0xffffffff, P4 ;  /* 0xffffffffff030807 */ /* 0x000fe20002000000 */
[----:B------:R-:W-:Y:S01]  /*7860*/  IMAD.IADD R2, R37, 0x1, R2 ;  /* 0x0000000125027824 */ /* 0x000fe200078e0202 */
[----:B------:R-:W-:Y:S02]  /*7870*/  LEA R88, R36, UR44, 0x3 ;  /* 0x0000002c24587c11 */ /* 0x000fe4000f8e18ff */
[----:B------:R-:W-:Y:S02]  /*7880*/  CS2R R18, SRZ ;  /* 0x0000000000127805 */ /* 0x000fe4000001ff00 */
[----:B------:R-:W-:Y:S02]  /*7890*/  @P1 SEL R3, R0, R3, !P2 ;  /* 0x0000000300031207 */ /* 0x000fe40005000000 */
[----:B------:R-:W-:Y:S02]  /*78a0*/  CS2R R16, SRZ ;  /* 0x0000000000107805 */ /* 0x000fe4000001ff00 */
[----:B------:R-:W-:Y:S02]  /*78b0*/  PLOP3.LUT P5, PT, PT, PT, PT, 0x8, 0x80 ;  /* 0x000000000080781c */ /* 0x000fe40003fae170 */
[----:B------:R-:W-:Y:S02]  /*78c0*/  CS2R R26, SRZ ;  /* 0x00000000001a7805 */ /* 0x000fe4000001ff00 */
[----:B------:R-:W-:Y:S02]  /*78d0*/  @P0 LOP3.LUT R3, R3, 0x1, RZ, 0xc0, !PT ;  /* 0x0000000103030812 */ /* 0x000fe400078ec0ff */
[----:B------:R-:W-:Y:S02]  /*78e0*/  CS2R R24, SRZ ;  /* 0x0000000000187805 */ /* 0x000fe4000001ff00 */
[----:B------:R-:W-:Y:S11]  /*78f0*/  ISETP.NE.U32.OR P1, PT, R3, 0x1, !P0 ;  /* 0x000000010300780c */ /* 0x000ff60004725470 */
[----:B------:R-:W-:Y:S02]  /*7900*/  @!UPT UIADD3 URZ, UPT, UPT, URZ, URZ, URZ ;  /* 0x000000fffffff290 */ /* 0x000fe4000fffe0ff */
[----:B------:R-:W-:Y:S04]  /*7910*/  @P1 SHF.L.U32 R0, R83, 0x1f, RZ ;  /* 0x0000001f53001819 */ /* 0x000fe800000006ff */
[----:B------:R1:W2:Y:S02]  /*7920*/  @P1 SYNCS.PHASECHK.TRANS64.TRYWAIT P0, [UR44+0x240], R0 ;  /* 0x00024000ff0015a7 */ /* 0x0002a4000800112c */
[----:B-1----:R-:W-:Y:S04]  /*7930*/  SHF.L.U32 R0, R85, 0x1f, RZ ;  /* 0x0000001f55007819 */ /* 0x002fe800000006ff */
[----:B------:R1:W4:Y:S01]  /*7940*/  SYNCS.PHASECHK.TRANS64.TRYWAIT P4, [R88+URZ+0x270], R0 ;  /* 0x00027000580075a7 */ /* 0x00032200080811ff */
[----:B--2---:R-:W-:Y:S01]  /*7950*/  @P1 PLOP3.LUT P5, PT, P0, PT, PT, 0x8, 0x80 ;  /* 0x000000000080181c */ /* 0x004fe200007ae170 */
[----:B------:R-:W-:Y:S01]  /*7960*/  @!UPT UIADD3 URZ, UPT, UPT, URZ, URZ, URZ ;  /* 0x000000fffffff290 */ /* 0x000fe2000fffe0ff */
[----:B-1----:R-:W-:Y:S11]  /*7970*/  @!P1 BRA `(.L_x_129) ;  /* 0x0000000000849947 */ /* 0x002ff60003800000 */
[----:B------:R-:W-:Y:S01]  /*7980*/  ISETP.NE.U32.AND P0, PT, RZ, UR60, PT ;  /* 0x0000003cff007c0c */ /* 0x000fe2000bf05070 */
[----:B------:R-:W-:Y:S01]  /*7990*/  BSSY B0, `(.L_x_130) ;  /* 0x0000012000007945 */ /* 0x000fe20003800000 */
[----:B------:R-:W-:Y:S02]  /*79a0*/  FSETP.NEU.AND P2, PT, R39, RZ, PT ;  /* 0x000000ff2700720b */ /* 0x000fe40003f4d000 */
[----:B------:R-:W-:Y:S02]  /*79b0*/  CS2R R26, SRZ ;  /* 0x00000000001a7805 */ /* 0x000fe4000001ff00 */
[----:B------:R-:W-:Y:S02]  /*79c0*/  ISETP.NE.AND.EX P0, PT, RZ, UR61, PT, P0 ;  /* 0x0000003dff007c0c */ /* 0x000fe4000bf05300 */
[----:B------:R-:W-:Y:S02]  /*79d0*/  CS2R R24, SRZ ;  /* 0x0000000000187805 */ /* 0x000fe4000001ff00 */
[----:B------:R-:W-:Y:S02]  /*79e0*/  LOP3.LUT P1, RZ, R79, 0xff, RZ, 0xc0, !PT ;  /* 0x000000ff4fff7812 */ /* 0x000fe4000782c0ff */
[----:B------:R-:W-:Y:S02]  /*79f0*/  CS2R R18, SRZ ;  /* 0x0000000000127805 */ /* 0x000fe4000001ff00 */
[----:B------:R-:W-:Y:S02]  /*7a00*/  SEL R3, RZ, 0xffffffff, P2 ;  /* 0xffffffffff037807 */ /* 0x000fe40001000000 */
[----:B------:R-:W-:Y:S02]  /*7a10*/  CS2R R16, SRZ ;  /* 0x0000000000107805 */ /* 0x000fe4000001ff00 */
[----:B------:R-:W-:Y:S04]  /*7a20*/  SEL R4, RZ, 0xffffffff, P0 ;  /* 0xffffffffff047807 */ /* 0x000fe80000000000 */
[----:B------:R-:W-:Y:S04]  /*7a30*/  @P3 SEL R3, R4, R3, !P1 ;  /* 0x0000000304033207 */ /* 0x000fe80004800000 */
[----:B------:R-:W-:Y:S04]  /*7a40*/  LOP3.LUT R3, R3, 0x1, RZ, 0xc0, !PT ;  /* 0x0000000103037812 */ /* 0x000fe800078ec0ff */
[----:B------:R-:W-:Y:S01]  /*7a50*/  ISETP.NE.U32.AND P0, PT, R3, 0x1, PT ;  /* 0x000000010300780c */ /* 0x000fe20003f05070 */
[----:B------:R-:W-:Y:S01]  /*7a60*/  @!UPT UIADD3 URZ, UPT, UPT, URZ, URZ, URZ ;  /* 0x000000fffffff290 */ /* 0x000fe2000fffe0ff */
[----:B------:R-:W-:Y:S11]  /*7a70*/  @!P5 BRA `(.L_x_131) ;  /* 0x00000000000cd947 */ /* 0x000ff60003800000 */
[----:B------:R-:W-:Y:S04]  /*7a80*/  SHF.L.U32 R4, R83, 0x1f, RZ ;  /* 0x0000001f53047819 */ /* 0x000fe800000006ff */
[----:B------:R-:W1:Y:S02]  /*7a90*/  SYNCS.PHASECHK.TRANS64.TRYWAIT P1, [UR44+0x240], R4 ;  /* 0x00024004ff0075a7 */ /* 0x000e64000802112c */
[----:B-1----:R-:W-:Y:S05]  /*7aa0*/  @!P1 BRA `(.L_x_132) ;  /* 0x0000002000949947 */ /* 0x002fea0003800000 */
.L_x_131:
[----:B------:R-:W-:Y:S05]  /*7ab0*/  BSYNC B0 ;  /* 0x0000000000007941 */ /* 0x000fea0003800000 */
.L_x_130:
[----:B------:R-:W2:Y:S01]  /*7ac0*/  S2UR UR5, SR_CgaCtaId ;  /* 0x00000000000579c3 */ /* 0x000ea20000008800 */
[----:B------:R1:W1:Y:S01]  /*7ad0*/  @P0 LDS.128 R24, [R78+UR44+0x400] ;  /* 0x0004002c4e180984 */ /* 0x0002620008000c00 */
[----:B------:R-:W-:Y:S01]  /*7ae0*/  UIADD3 UR4, UPT, UPT, UR44, 0x248, URZ ;  /* 0x000002482c047890 */ /* 0x000fe2000fffe0ff */
[----:B------:R-:W-:Y:S02]  /*7af0*/  LOP3.LUT R83, R83, 0x1, RZ, 0x3c, !PT ;  /* 0x0000000153537812 */ /* 0x000fe400078e3cff */
[----:B------:R1:W1:Y:S01]  /*7b00*/  @P0 LDS.128 R16, [R86+0x10] ;  /* 0x0000100056100984 */ /* 0x0002620000000c00 */
[----:B------:R-:W-:Y:S01]  /*7b10*/  @!PT LDS RZ, [RZ] ;  /* 0x00000000fffff984 */ /* 0x000fe20000000800 */
[----:B------:R-:W-:Y:S01]  /*7b20*/  @!PT LDS RZ, [RZ] ;  /* 0x00000000fffff984 */ /* 0x000fe20000000800 */
[----:B------:R-:W-:Y:S01]  /*7b30*/  @!PT LDS RZ, [RZ] ;  /* 0x00000000fffff984 */ /* 0x000fe20000000800 */
[----:B------:R-:W-:Y:S01]  /*7b40*/  @!PT LDS RZ, [RZ] ;  /* 0x00000000fffff984 */ /* 0x000fe20000000800 */
[----:B------:R5:W-:Y:S06]  /*7b50*/  MEMBAR.ALL.CTA ;  /* 0x0000000000007992 */ /* 0x000bec0000008000 */
[----:B-----5:R-:W5:Y:S01]  /*7b60*/  FENCE.VIEW.ASYNC.S ;  /* 0x00000000000073c6 */ /* 0x020f620000000000 */
[----:B--2---:R-:W-:Y:S09]  /*7b70*/  UPRMT UR4, UR5, 0x654, UR4 ;  /* 0x0000065405047896 */ /* 0x004ff20008000004 */
[----:B-----5:R-:W-:Y:S03]  /*7b80*/  SYNCS.ARRIVE.TRANS64.RED.A1T0 RZ, [UR4], RZ ;  /* 0x000000ffffff79a7 */ /* 0x020fe60008100404 */
.L_x_129:
[----:B------:R-:W-:Y:S05]  /*7b90*/  BSYNC B1 ;  /* 0x0000000000017941 */ /* 0x000fea0003800000 */
.L_x_128:
[----:B-1----:R-:W-:Y:S04]  /*7ba0*/  SHF.R.U32.HI R3, RZ, 0x15, R2 ;  /* 0x00000015ff037819 */ /* 0x002fe80000011602 */
[----:B------:R-:W-:Y:S01]  /*7bb0*/  LOP3.LUT P0, RZ, R3, 0x3, R80, 0x48, !PT ;  /* 0x0000000303ff7812 */ /* 0x000fe20007804850 */
[----:B------:R-:W-:Y:S01]  /*7bc0*/  @!UPT UIADD3 URZ, UPT, UPT, URZ, URZ, URZ ;  /* 0x000000fffffff290 */ /* 0x000fe2000fffe0ff */
[----:B----4-:R-:W-:Y:S11]  /*7bd0*/  @P4 BRA `(.L_x_133) ;  /* 0x0000000000084947 */ /* 0x010ff60003800000 */
[----:B------:R-:W1:Y:S02]  /*7be0*/  SYNCS.PHASECHK.TRANS64.TRYWAIT P1, [R88+URZ+0x270], R0 ;  /* 0x00027000580075a7 */ /* 0x000e6400080211ff */
[----:B-1----:R-:W-:Y:S05]  /*7bf0*/  @!P1 BRA `(.L_x_134) ;  /* 0x0000002000589947 */ /* 0x002fea0003800000 */
.L_x_133:
[----:B------:R-:W-:Y:S05]  /*7c00*/  @!P0 BRA `(.L_x_135) ;  /* 0x0000000000408947 */ /* 0x000fea0003800000 */
[----:B------:R-:W2:Y:S01]  /*7c10*/  LDCU.64 UR8, c[0x4][0x70] ;  /* 0x01000e00ff0877ac */ /* 0x000ea20008000a00 */
[----:B------:R-:W-:Y:S01]  /*7c20*/  MOV R15, 0x0 ;  /* 0x00000000000f7802 */ /* 0x000fe20000000f00 */
[----:B------:R-:W-:Y:S02]  /*7c30*/  HFMA2 R12, -RZ, RZ, 0, 5.9604644775390625e-08 ;  /* 0x00000001ff0c7431 */ /* 0x000fe400000001ff */
[----:B------:R-:W-:Y:S02]  /*7c40*/  IMAD.MOV.U32 R8, RZ, RZ, 0x192 ;  /* 0x00000192ff087424 */ /* 0x000fe400078e00ff */
[----:B------:R-:W-:Y:S01]  /*7c50*/  IMAD.MOV.U32 R13, RZ, RZ, RZ ;  /* 0x000000ffff0d7224 */ /* 0x000fe200078e00ff */
[----:B------:R-:W4:Y:S01]  /*7c60*/  LDCU.64 UR6, c[0x4][0x78] ;  /* 0x01000f00ff0677ac */ /* 0x000f220008000a00 */
[----:B------:R-:W1:Y:S01]  /*7c70*/  LDC.64 R14, c[0x4][R15] ;  /* 0x010000000f0e7b82 */ /* 0x000e620000000a00 */
[----:B------:R-:W5:Y:S01]  /*7c80*/  LDCU.64 UR4, c[0x4][0x10] ;  /* 0x01000200ff0477ac */ /* 0x000f620008000a00 */
[----:B--2---:R-:W-:Y:S01]  /*7c90*/  MOV R5, UR9 ;  /* 0x0000000900057c02 */ /* 0x004fe20008000f00 */
[----:B------:R-:W-:Y:S01]  /*7ca0*/  IMAD.U32 R4, RZ, RZ, UR8 ;  /* 0x00000008ff047e24 */ /* 0x000fe2000f8e00ff */
[----:B----4-:R-:W-:Y:S01]  /*7cb0*/  MOV R7, UR7 ;  /* 0x0000000700077c02 */ /* 0x010fe20008000f00 */
[----:B------:R-:W-:Y:S01]  /*7cc0*/  IMAD.U32 R6, RZ, RZ, UR6 ;  /* 0x00000006ff067e24 */ /* 0x000fe2000f8e00ff */
[----:B-----5:R-:W-:Y:S01]  /*7cd0*/  MOV R11, UR5 ;  /* 0x00000005000b7c02 */ /* 0x020fe20008000f00 */
[----:B------:R-:W-:Y:S02]  /*7ce0*/  IMAD.U32 R10, RZ, RZ, UR4 ;  /* 0x00000004ff0a7e24 */ /* 0x000fe4000f8e00ff */
[----:B------:R-:W-:Y:S07]  /*7cf0*/  LEPC R20, `(.L_x_135) ;  /* 0x000000001014794e */ /* 0x000fee0000000000 */
[----:B-1-3--:R-:W-:Y:S05]  /*7d00*/  CALL.ABS.NOINC R14 ;  /* 0x000000000e007343 */ /* 0x00afea0003c00000 */
.L_x_135:
[----:B------:R-:W-:Y:S01]  /*7d10*/  LOP3.LUT P0, RZ, R69, 0x60, RZ, 0xc0, !PT ;  /* 0x0000006045ff7812 */ /* 0x000fe2000780c0ff */
[----:B------:R-:W-:Y:S05]  /*7d20*/  WARPSYNC.ALL ;  /* 0x0000000000007948 */ /* 0x000fea0003800000 */
[----:B------:R-:W-:Y:S01]  /*7d30*/  R2UR UR4, R2 ;  /* 0x00000000020472ca */ /* 0x000fe200000e0000 */
[----:B------:R-:W-:Y:S01]  /*7d40*/  BSSY.RECONVERGENT B0, `(.L_x_136) ;  /* 0x00000b3000007945 */ /* 0x000fe20003800200 */
[-C--:B------:R-:W-:Y:S02]  /*7d50*/  F2FP.F16.E4M3.UNPACK_B R2, R24.reuse ;  /* 0x00000018ff02723e */ /* 0x080fe400020006ff */
[-C--:B------:R-:W-:Y:S02]  /*7d60*/  F2FP.F16.E4M3.UNPACK_B R4, R25.reuse ;  /* 0x00000019ff04723e */ /* 0x080fe400020006ff */
[----:B------:R-:W-:Y:S01]  /*7d70*/  F2FP.F16.E4M3.UNPACK_B R24, R24.H1 ;  /* 0x00000018ff18723e */ /* 0x000fe200030006ff */
[----:B-1----:R-:W-:Y:S01]  /*7d80*/  HADD2.F32 R0, -RZ, R2.H0_H0 ;  /* 0x20000002ff007230 */ /* 0x002fe20000004100 */
[----:B------:R-:W-:Y:S01]  /*7d90*/  F2FP.F16.E4M3.UNPACK_B R25, R25.H1 ;  /* 0x00000019ff19723e */ /* 0x000fe200030006ff */
[----:B------:R-:W-:Y:S01]  /*7da0*/  HADD2.F32 R41, -RZ, R4.H0_H0 ;  /* 0x20000004ff297230 */ /* 0x000fe20000004100 */
[-C--:B------:R-:W-:Y:S01]  /*7db0*/  F2FP.F16.E4M3.UNPACK_B R46, R26.reuse ;  /* 0x0000001aff2e723e */ /* 0x080fe200020006ff */
[--C-:B------:R-:W-:Y:S01]  /*7dc0*/  HADD2.F32 R3, -RZ, R24.reuse.H0_H0 ;  /* 0x20000018ff037230 */ /* 0x100fe20000004100 */
[----:B------:R-:W-:Y:S01]  /*7dd0*/  F2FP.F16.E4M3.UNPACK_B R48, R26.H1 ;  /* 0x0000001aff30723e */ /* 0x000fe200030006ff */
[----:B------:R-:W-:Y:S01]  /*7de0*/  HADD2.F32 R40, -RZ, R24.H1_H1 ;  /* 0x30000018ff287230 */ /* 0x000fe20000004100 */
[-C--:B------:R-:W-:Y:S01]  /*7df0*/  F2FP.F16.E4M3.UNPACK_B R50, R27.reuse ;  /* 0x0000001bff32723e */ /* 0x080fe200020006ff */
[----:B------:R-:W-:Y:S01]  /*7e00*/  HADD2.F32 R42, -RZ, R4.H1_H1 ;  /* 0x30000004ff2a7230 */ /* 0x000fe20000004100 */
[----:B------:R-:W-:Y:S01]  /*7e10*/  F2FP.F16.E4M3.UNPACK_B R52, R27.H1 ;  /* 0x0000001bff34723e */ /* 0x000fe200030006ff */
[--C-:B------:R-:W-:Y:S01]  /*7e20*/  HADD2.F32 R43, -RZ, R25.reuse.H0_H0 ;  /* 0x20000019ff2b7230 */ /* 0x100fe20000004100 */
[-C--:B------:R-:W-:Y:S01]  /*7e30*/  F2FP.F16.E4M3.UNPACK_B R54, R16.reuse ;  /* 0x00000010ff36723e */ /* 0x080fe200020006ff */
[----:B------:R-:W-:Y:S01]  /*7e40*/  HADD2.F32 R44, -RZ, R25.H1_H1 ;  /* 0x30000019ff2c7230 */ /* 0x000fe20000004100 */
[----:B------:R-:W-:Y:S01]  /*7e50*/  F2FP.F16.E4M3.UNPACK_B R56, R16.H1 ;  /* 0x00000010ff38723e */ /* 0x000fe200030006ff */
[----:B------:R-:W-:Y:S01]  /*7e60*/  HADD2.F32 R2, -RZ, R2.H1_H1 ;  /* 0x30000002ff027230 */ /* 0x000fe20000004100 */
[-C--:B------:R-:W-:Y:S01]  /*7e70*/  F2FP.F16.E4M3.UNPACK_B R58, R17.reuse ;  /* 0x00000011ff3a723e */ /* 0x080fe200020006ff */
[--C-:B------:R-:W-:Y:S01]  /*7e80*/  HADD2.F32 R45, -RZ, R46.reuse.H0_H0 ;  /* 0x2000002eff2d7230 */ /* 0x100fe20000004100 */
        /* <DEDUP_REMOVED lines=10> */
[----:B------:R-:W1:Y:S01]  /*7f30*/  LDTM.x32 R4, tmem[UR4] ;  /* 0x00000004000479ee */ /* 0x000e6200082c0000 */
[----:B------:R-:W-:Y:S01]  /*7f40*/  NOP ;  /* 0x0000000000007918 */ /* 0x000fe20000000000 */
[----:B------:R-:W-:Y:S01]  /*7f50*/  IADD3 R88, PT, PT, R88, 0x280, RZ ;  /* 0x0000028058587810 */ /* 0x000fe20007ffe0ff */
[--C-:B------:R-:W-:Y:S01]  /*7f60*/  HADD2.F32 R53, -RZ, R54.reuse.H0_H0 ;  /* 0x20000036ff357230 */ /* 0x100fe20000004100 */
[----:B------:R-:W-:Y:S01]  /*7f70*/  IADD3 R36, PT, PT, R36, 0x1, RZ ;  /* 0x0000000124247810 */ /* 0x000fe20007ffe0ff */
[----:B------:R-:W-:Y:S01]  /*7f80*/  HADD2.F32 R54, -RZ, R54.H1_H1 ;  /* 0x30000036ff367230 */ /* 0x000fe20000004100 */
[----:B------:R-:W-:Y:S01]  /*7f90*/  LOP3.LUT R88, R88, 0xfefffff8, RZ, 0xc0, !PT ;  /* 0xfefffff858587812 */ /* 0x000fe200078ec0ff */
[--C-:B------:R-:W-:Y:S02]  /*7fa0*/  HADD2.F32 R57, -RZ, R58.reuse.H0_H0 ;  /* 0x2000003aff397230 */ /* 0x100fe40000004100 */
[----:B------:R-:W-:Y:S01]  /*7fb0*/  HADD2.F32 R58, -RZ, R58.H1_H1 ;  /* 0x3000003aff3a7230 */ /* 0x000fe20000004100 */
[----:B-1----:R1:W-:Y:S01]  /*7fc0*/  SYNCS.ARRIVE.TRANS64.RED.A1T0 RZ, [R88+URZ], RZ ;  /* 0x000000ff58ff79a7 */ /* 0x0023e200081004ff */
[--C-:B------:R-:W-:Y:S02]  /*7fd0*/  HADD2.F32 R61, -RZ, R62.reuse.H0_H0 ;  /* 0x2000003eff3d7230 */ /* 0x100fe40000004100 */
[----:B------:R-:W-:Y:S02]  /*7fe0*/  HADD2.F32 R62, -RZ, R62.H1_H1 ;  /* 0x3000003eff3e7230 */ /* 0x000fe40000004100 */
[--C-:B------:R-:W-:Y:S02]  /*7ff0*/  HADD2.F32 R65, -RZ, R66.reuse.H0_H0 ;  /* 0x20000042ff417230 */ /* 0x100fe40000004100 */
[----:B------:R-:W-:Y:S02]  /*8000*/  HADD2.F32 R66, -RZ, R66.H1_H1 ;  /* 0x30000042ff427230 */ /* 0x000fe40000004100 */
[--C-:B------:R-:W-:Y:S02]  /*8010*/  HADD2.F32 R51, -RZ, R52.reuse.H0_H0 ;  /* 0x20000034ff337230 */ /* 0x100fe40000004100 */
[----:B------:R-:W-:Y:S02]  /*8020*/  HADD2.F32 R52, -RZ, R52.H1_H1 ;  /* 0x30000034ff347230 */ /* 0x000fe40000004100 */
[--C-:B------:R-:W-:Y:S02]  /*8030*/  HADD2.F32 R55, -RZ, R56.reuse.H0_H0 ;  /* 0x20000038ff377230 */ /* 0x100fe40000004100 */
[C---:B---3--:R-:W-:Y:S01]  /*8040*/  FMUL R4, R38.reuse, R4 ;  /* 0x0000000426047220 */ /* 0x048fe20000400000 */
[C---:B------:R-:W-:Y:S01]  /*8050*/  FMUL R5, R38.reuse, R5 ;  /* 0x0000000526057220 */ /* 0x040fe20000400000 */
[C---:B------:R-:W-:Y:S01]  /*8060*/  FMUL R8, R38.reuse, R8 ;  /* 0x0000000826087220 */ /* 0x040fe20000400000 */
[C---:B------:R-:W-:Y:S01]  /*8070*/  FMUL R9, R38.reuse, R9 ;  /* 0x0000000926097220 */ /* 0x040fe20000400000 */
[C---:B------:R-:W-:Y:S01]  /*8080*/  FFMA R4, R39.reuse, R0, R4 ;  /* 0x0000000027047223 */ /* 0x040fe20000000004 */
[C---:B------:R-:W-:Y:S01]  /*8090*/  FFMA R5, R39.reuse, R2, R5 ;  /* 0x0000000227057223 */ /* 0x040fe20000000005 */
[C---:B------:R-:W-:Y:S01]  /*80a0*/  FMUL R12, R38.reuse, R12 ;  /* 0x0000000c260c7220 */ /* 0x040fe20000400000 */
        /* <DEDUP_REMOVED lines=15> */
[C---:B------:R-:W-:Y:S01]  /*81a0*/  FFMA R6, R39.reuse, R3, R6 ;  /* 0x0000000327067223 */ /* 0x040fe20000000006 */
[C---:B------:R-:W-:Y:S01]  /*81b0*/  FFMA R7, R39.reuse, R40, R7 ;  /* 0x0000002827077223 */ /* 0x040fe20000000007 */
[C---:B------:R-:W-:Y:S01]  /*81c0*/  FFMA R8, R39.reuse, R41, R8 ;  /* 0x0000002927087223 */ /* 0x040fe20000000008 */
[C---:B------:R-:W-:Y:S01]  /*81d0*/  FFMA R9, R39.reuse, R42, R9 ;  /* 0x0000002a27097223 */ /* 0x040fe20000000009 */
[C---:B------:R-:W-:Y:S01]  /*81e0*/  FFMA R10, R39.reuse, R43, R10 ;  /* 0x0000002b270a7223 */ /* 0x040fe2000000000a */
[C---:B------:R-:W-:Y:S01]  /*81f0*/  FFMA R11, R39.reuse, R44, R11 ;  /* 0x0000002c270b7223 */ /* 0x040fe2000000000b */
[C---:B------:R-:W-:Y:S01]  /*8200*/  FFMA R12, R39.reuse, R45, R12 ;  /* 0x0000002d270c7223 */ /* 0x040fe2000000000c */
[----:B------:R-:W-:Y:S01]  /*8210*/  FFMA R13, R39, R46, R13 ;  /* 0x0000002e270d7223 */ /* 0x000fe2000000000d */
[----:B------:R-:W-:Y:S01]  /*8220*/  F2FP.SATFINITE.E4M3.F32.PACK_AB_MERGE_C R6, R7, R6, RZ ;  /* 0x000000060706723e */ /* 0x000fe200048070ff */
[C---:B------:R-:W-:Y:S01]  /*8230*/  FMUL R14, R38.reuse, R14 ;  /* 0x0000000e260e7220 */ /* 0x040fe20000400000 */
[----:B------:R-:W-:Y:S01]  /*8240*/  F2FP.SATFINITE.E4M3.F32.PACK_AB_MERGE_C R10, R11, R10, RZ ;  /* 0x0000000a0b0a723e */ /* 0x000fe200048070ff */
[C---:B------:R-:W-:Y:S01]  /*8250*/  FMUL R15, R38.reuse, R15 ;  /* 0x0000000f260f7220 */ /* 0x040fe20000400000 */
[----:B------:R-:W-:Y:S01]  /*8260*/  F2FP.SATFINITE.E4M3.F32.PACK_AB_MERGE_C R4, R5, R4, R6 ;  /* 0x000000040504723e */ /* 0x000fe20004807006 */
[----:B------:R-:W-:Y:S01]  /*8270*/  FFMA R14, R39, R47, R14 ;  /* 0x0000002f270e7223 */ /* 0x000fe2000000000e */
[----:B------:R-:W-:Y:S01]  /*8280*/  F2FP.SATFINITE.E4M3.F32.PACK_AB_MERGE_C R5, R9, R8, R10 ;  /* 0x000000080905723e */ /* 0x000fe2000480700a */
[C---:B------:R-:W-:Y:S01]  /*8290*/  FFMA R15, R39.reuse, R48, R15 ;  /* 0x00000030270f7223 */ /* 0x040fe2000000000f */
[C---:B------:R-:W-:Y:S01]  /*82a0*/  FFMA R16, R39.reuse, R49, R16 ;  /* 0x0000003127107223 */ /* 0x040fe20000000010 */
[C---:B------:R-:W-:Y:S01]  /*82b0*/  FFMA R17, R39.reuse, R50, R17 ;  /* 0x0000003227117223 */ /* 0x040fe20000000011 */
[C---:B------:R-:W-:Y:S01]  /*82c0*/  FMUL R18, R38.reuse, R18 ;  /* 0x0000001226127220 */ /* 0x040fe20000400000 */
[C---:B------:R-:W-:Y:S01]  /*82d0*/  FMUL R19, R38.reuse, R19 ;  /* 0x0000001326137220 */ /* 0x040fe20000400000 */
[----:B------:R-:W-:Y:S02]  /*82e0*/  HADD2.F32 R56, -RZ, R56.H1_H1 ;  /* 0x30000038ff387230 */ /* 0x000fe40000004100 */
[C---:B------:R-:W-:Y:S01]  /*82f0*/  FMUL R22, R38.reuse, R22 ;  /* 0x0000001626167220 */ /* 0x040fe20000400000 */
[C---:B------:R-:W-:Y:S01]  /*8300*/  FFMA R18, R39.reuse, R51, R18 ;  /* 0x0000003327127223 */ /* 0x040fe20000000012 */
[C---:B------:R-:W-:Y:S01]  /*8310*/  FFMA R19, R39.reuse, R52, R19 ;  /* 0x0000003427137223 */ /* 0x040fe20000000013 */
[C---:B------:R-:W-:Y:S01]  /*8320*/  FMUL R23, R38.reuse, R23 ;  /* 0x0000001726177220 */ /* 0x040fe20000400000 */
[C---:B------:R-:W-:Y:S01]  /*8330*/  FFMA R20, R39.reuse, R53, R20 ;  /* 0x0000003527147223 */ /* 0x040fe20000000014 */
[C---:B------:R-:W-:Y:S01]  /*8340*/  FFMA R21, R39.reuse, R54, R21 ;  /* 0x0000003627157223 */ /* 0x040fe20000000015 */
[--C-:B------:R-:W-:Y:S02]  /*8350*/  HADD2.F32 R59, -RZ, R60.reuse.H0_H0 ;  /* 0x2000003cff3b7230 */ /* 0x100fe40000004100 */
[C---:B------:R-:W-:Y:S01]  /*8360*/  FFMA R22, R39.reuse, R55, R22 ;  /* 0x0000003727167223 */ /* 0x040fe20000000016 */
[----:B------:R-:W-:Y:S02]  /*8370*/  HADD2.F32 R60, -RZ, R60.H1_H1 ;  /* 0x3000003cff3c7230 */ /* 0x000fe40000004100 */
[C---:B------:R-:W-:Y:S01]  /*8380*/  FMUL R3, R38.reuse, R26 ;  /* 0x0000001a26037220 */ /* 0x040fe20000400000 */
        /* <DEDUP_REMOVED lines=16> */
[----:B------:R-:W-:Y:S01]  /*8490*/  FFMA R31, R39, R64, R31 ;  /* 0x00000040271f7223 */ /* 0x000fe2000000001f */
[----:B------:R-:W-:Y:S01]  /*84a0*/  FMUL R35, R38, R35 ;  /* 0x0000002326237220 */ /* 0x000fe20000400000 */
[----:B------:R-:W-:Y:S01]  /*84b0*/  F2FP.SATFINITE.E4M3.F32.PACK_AB_MERGE_C R14, R15, R14, RZ ;  /* 0x0000000e0f0e723e */ /* 0x000fe200048070ff */
[----:B------:R-:W-:Y:S01]  /*84c0*/  FFMA R28, R39, R65, R28 ;  /* 0x00000041271c7223 */ /* 0x000fe2000000001c */
[----:B------:R-:W-:Y:S01]  /*84d0*/  F2FP.SATFINITE.E4M3.F32.PACK_AB_MERGE_C R7, R19, R18, RZ ;  /* 0x000000121307723e */ /* 0x000fe200048070ff */
[C---:B------:R-:W-:Y:S01]  /*84e0*/  FFMA R29, R39.reuse, R66, R29 ;  /* 0x00000042271d7223 */ /* 0x040fe2000000001d */
[----:B------:R-:W-:Y:S01]  /*84f0*/  FFMA R30, R39, R67, R30 ;  /* 0x00000043271e7223 */ /* 0x000fe2000000001e */
[----:B------:R-:W-:Y:S01]  /*8500*/  F2FP.SATFINITE.E4M3.F32.PACK_AB_MERGE_C R22, R23, R22, RZ ;  /* 0x000000161716723e */ /* 0x000fe200048070ff */
[----:B------:R-:W-:Y:S01]  /*8510*/  FFMA R35, R39, R68, R35 ;  /* 0x0000004427237223 */ /* 0x000fe20000000023 */
[----:B------:R-:W-:Y:S02]  /*8520*/  F2FP.SATFINITE.E4M3.F32.PACK_AB_MERGE_C R6, R13, R12, R14 ;  /* 0x0000000c0d06723e */ /* 0x000fe4000480700e */
[----:B------:R-:W-:Y:S02]  /*8530*/  F2FP.SATFINITE.E4M3.F32.PACK_AB_MERGE_C R7, R17, R16, R7 ;  /* 0x000000101107723e */ /* 0x000fe40004807007 */
[----:B------:R-:W-:Y:S02]  /*8540*/  F2FP.SATFINITE.E4M3.F32.PACK_AB_MERGE_C R20, R21, R20, R22 ;  /* 0x000000141514723e */ /* 0x000fe40004807016 */
[----:B------:R-:W-:Y:S01]  /*8550*/  F2FP.SATFINITE.E4M3.F32.PACK_AB_MERGE_C R3, R27, R3, RZ ;  /* 0x000000031b03723e */ /* 0x000fe200048070ff */
[----:B------:R1:W-:Y:S01]  /*8560*/  STS.128 [R78+UR44+0x1400], R4 ;  /* 0x001400044e007988 */ /* 0x0003e20008000c2c */
[----:B------:R-:W-:Y:S02]  /*8570*/  F2FP.SATFINITE.E4M3.F32.PACK_AB_MERGE_C R22, R31, R26, RZ ;  /* 0x0000001a1f16723e */ /* 0x000fe400048070ff */
[----:B------:R-:W-:Y:S02]  /*8580*/  F2FP.SATFINITE.E4M3.F32.PACK_AB_MERGE_C R23, R35, R30, RZ ;  /* 0x0000001e2317723e */ /* 0x000fe400048070ff */
[----:B------:R-:W-:Y:S02]  /*8590*/  F2FP.SATFINITE.E4M3.F32.PACK_AB_MERGE_C R21, R2, R0, R3 ;  /* 0x000000000215723e */ /* 0x000fe40004807003 */
[----:B------:R-:W-:Y:S02]  /*85a0*/  F2FP.SATFINITE.E4M3.F32.PACK_AB_MERGE_C R22, R25, R24, R22 ;  /* 0x000000181916723e */ /* 0x000fe40004807016 */
[----:B------:R-:W-:Y:S05]  /*85b0*/  F2FP.SATFINITE.E4M3.F32.PACK_AB_MERGE_C R23, R29, R28, R23 ;  /* 0x0000001c1d17723e */ /* 0x000fea0004807017 */
[----:B------:R1:W-:Y:S01]  /*85c0*/  STS.128 [R86+0x1010], R20 ;  /* 0x0010101456007388 */ /* 0x0003e20000000c00 */
[----:B------:R-:W-:Y:S01]  /*85d0*/  @!PT LDS RZ, [RZ] ;  /* 0x00000000fffff984 */ /* 0x000fe20000000800 */
[----:B------:R-:W-:Y:S01]  /*85e0*/  @!PT LDS RZ, [RZ] ;  /* 0x00000000fffff984 */ /* 0x000fe20000000800 */
[----:B------:R-:W-:Y:S01]  /*85f0*/  @!PT LDS RZ, [RZ] ;  /* 0x00000000fffff984 */ /* 0x000fe20000000800 */
[----:B------:R-:W-:Y:S01]  /*8600*/  @!PT LDS RZ, [RZ] ;  /* 0x00000000fffff984 */ /* 0x000fe20000000800 */
[----:B------:R2:W-:Y:S07]  /*8610*/  MEMBAR.ALL.CTA ;  /* 0x0000000000007992 */ /* 0x0005ee0000008000 */
[----:B--2---:R-:W2:Y:S02]  /*8620*/  FENCE.VIEW.ASYNC.S ;  /* 0x00000000000073c6 */ /* 0x004ea40000000000 */
[----:B--2---:R-:W-:Y:S06]  /*8630*/  BAR.SYNC.DEFER_BLOCKING 0x1, 0x80 ;  /* 0x0042000000007b1d */ /* 0x004fec0000010000 */
[----:B------:R-:W-:Y:S05]  /*8640*/  @P0 BRA `(.L_x_137) ;  /* 0x0000000000880947 */ /* 0x000fea0003800000 */
[----:B------:R-:W2:Y:S01]  /*8650*/  LDCU.128 UR12, c[0x0][0xb90] ;  /* 0x00017200ff0c77ac */ /* 0x000ea20008000c00 */
[----:B------:R-:W3:Y:S01]  /*8660*/  LDCU UR18, c[0x0][0xba0] ;  /* 0x00017400ff1277ac */ /* 0x000ee20008000800 */
[----:B------:R-:W-:Y:S02]  /*8670*/  USHF.L.U32 UR10, UR49, 0x6, URZ ;  /* 0x00000006310a7899 */ /* 0x000fe400080006ff */
[----:B------:R-:W-:Y:S02]  /*8680*/  UISETP.NE.AND UP0, UPT, UR56, 0x1, UPT ;  /* 0x000000013800788c */ /* 0x000fe4000bf05270 */
[----:B------:R-:W-:Y:S01]  /*8690*/  UIMAD.WIDE.U32 UR4, UR10, UR57, URZ ;  /* 0x000000390a0472a5 */ /* 0x000fe2000f8e00ff */
[----:B------:R-:W4:Y:S01]  /*86a0*/  LDCU.64 UR16, c[0x0][0x348] ;  /* 0x00006900ff1077ac */ /* 0x000f220008000a00 */
[----:B------:R-:W-:Y:S02]  /*86b0*/  UIADD3 UR8, UPT, UPT, UR44, 0x1400, URZ ;  /* 0x000014002c087890 */ /* 0x000fe4000fffe0ff */
[----:B--2---:R-:W-:Y:S02]  /*86c0*/  UISETP.NE.AND UP1, UPT, UR14, 0x1, UPT ;  /* 0x000000010e00788c */ /* 0x004fe4000bf25270 */
[----:B------:R-:W-:Y:S02]  /*86d0*/  USHF.L.U32 UR9, UR51, 0x6, URZ ;  /* 0x0000000633097899 */ /* 0x000fe400080006ff */
[----:B------:R-:W-:Y:S01]  /*86e0*/  MOV R87, UR8 ;  /* 0x0000000800577c02 */ /* 0x000fe20008000f00 */
[----:B------:R-:W-:Y:S02]  /*86f0*/  UMOV UR4, UR5 ;  /* 0x0000000500047c82 */ /* 0x000fe40008000000 */
[----:B------:R-:W-:Y:S01]  /*8700*/  USHF.R.U32.HI UR4, URZ, UR58, UR4 ;  /* 0x0000003aff047299 */ /* 0x000fe20008011604 */
[----:B------:R-:W-:Y:S03]  /*8710*/  R2UR UR8, R87 ;  /* 0x00000000570872ca */ /* 0x000fe600000e0000 */
[----:B------:R-:W-:Y:S02]  /*8720*/  USEL UR11, UR10, UR4, !UP0 ;  /* 0x000000040a0b7287 */ /* 0x000fe4000c000000 */
[----:B------:R-:W-:Y:S02]  /*8730*/  UISETP.NE.AND UP0, UPT, UR59, 0x1, UPT ;  /* 0x000000013b00788c */ /* 0x000fe4000bf05270 */
[----:B------:R-:W-:Y:S07]  /*8740*/  UIMAD.WIDE.U32 UR4, UR11, UR12, URZ ;  /* 0x0000000c0b0472a5 */ /* 0x000fee000f8e00ff */
[----:B------:R-:W-:Y:S02]  /*8750*/  UMOV UR4, UR5 ;  /* 0x0000000500047c82 */ /* 0x000fe40008000000 */
[----:B------:R-:W-:Y:S04]  /*8760*/  USHF.R.U32.HI UR4, URZ, UR13, UR4 ;  /* 0x0000000dff047299 */ /* 0x000fe80008011604 */
[----:B------:R-:W-:Y:S02]  /*8770*/  USEL UR12, UR11, UR4, !UP0 ;  /* 0x000000040b0c7287 */ /* 0x000fe4000c000000 */
[----:B----4-:R-:W-:Y:S02]  /*8780*/  UIADD3 UR4, UP0, UPT, UR16, 0x780, URZ ;  /* 0x0000078010047890 */ /* 0x010fe4000ff1e0ff */
[----:B------:R-:W-:Y:S07]  /*8790*/  UIMAD.WIDE.U32 UR6, UR12, UR15, URZ ;  /* 0x0000000f0c0672a5 */ /* 0x000fee000f8e00ff */
[----:B------:R-:W-:Y:S01]  /*87a0*/  UMOV UR5, UR7 ;  /* 0x0000000700057c82 */ /* 0x000fe20008000000 */
[----:B------:R-:W-:Y:S02]  /*87b0*/  UIADD3 UR7, UPT, UPT, -UR11, URZ, URZ ;  /* 0x000000ff0b077290 */ /* 0x000fe4000fffe1ff */
[----:B---3--:R-:W-:Y:S02]  /*87c0*/  USHF.R.U32.HI UR5, URZ, UR18, UR5 ;  /* 0x00000012ff057299 */ /* 0x008fe40008011605 */
[----:B------:R-:W-:Y:S02]  /*87d0*/  UIMAD UR10, UR56, UR7, UR10 ;  /* 0x00000007380a72a4 */ /* 0x000fe4000f8e020a */
[----:B------:R-:W-:Y:S02]  /*87e0*/  USEL UR13, UR12, UR5, !UP1 ;  /* 0x000000050c0d7287 */ /* 0x000fe4000c800000 */
[----:B------:R-:W-:Y:S02]  /*87f0*/  UIADD3 UR5, UPT, UPT, -UR12, URZ, URZ ;  /* 0x000000ff0c057290 */ /* 0x000fe4000fffe1ff */
[----:B------:R-:W-:Y:S02]  /*8800*/  UIADD3 UR6, UPT, UPT, -UR13, URZ, URZ ;  /* 0x000000ff0d067290 */ /* 0x000fe4000fffe1ff */
[----:B------:R-:W-:Y:S02]  /*8810*/  UIMAD UR11, UR59, UR5, UR11 ;  /* 0x000000053b0b72a4 */ /* 0x000fe4000f8e020b */
[----:B------:R-:W-:Y:S02]  /*8820*/  UIMAD UR12, UR14, UR6, UR12 ;  /* 0x000000060e0c72a4 */ /* 0x000fe4000f8e020c */
[----:B------:R-:W-:Y:S09]  /*8830*/  UIADD3.X UR5, UPT, UPT, URZ, UR17, URZ, UP0, !UPT ;  /* 0x00000011ff057290 */ /* 0x000ff200087fe4ff */
[----:B------:R2:W-:Y:S01]  /*8840*/  UTMASTG.5D.IM2COL [UR8], [UR4] ;  /* 0x00000008040073b5 */ /* 0x0005e20008060000 */
[----:B------:R0:W-:Y:S01]  /*8850*/  UTMACMDFLUSH ;  /* 0x00000000000079b7 */ /* 0x0001e20000000000 */
[----:B--2---:R-:W-:Y:S04]  /*8860*/  DEPBAR.LE SB0, 0x0 ;  /* 0x000080000000791a */ /* 0x004fe80000000000 */
.L_x_137:
[----:B------:R-:W-:Y:S05]  /*8870*/  BSYNC.RECONVERGENT B0 ;  /* 0x0000000000007941 */ /* 0x000fea0003800200 */
.L_x_136:
[----:B------:R-:W-:Y:S01]  /*8880*/  R2UR UR4, R81 ;  /* 0x00000000510472ca */ /* 0x000fe200000e0000 */
[----:B------:R-:W-:Y:S01]  /*8890*/  BAR.SYNC.DEFER_BLOCKING 0x1, 0x80 ;  /* 0x0042000000007b1d */ /* 0x000fe20000010000 */
[----:B------:R-:W-:Y:S01]  /*88a0*/  ISETP.NE.AND P0, PT, R36, 0x2, PT ;  /* 0x000000022400780c */ /* 0x000fe20003f05270 */
[----:B------:R-:W-:Y:S01]  /*88b0*/  UISETP.NE.AND UP0, UPT, UR46, URZ, UPT ;  /* 0x000000ff2e00728c */ /* 0x000fe2000bf05270 */
[----:B------:R-:W-:Y:S01]  /*88c0*/  LOP3.LUT R84, R84, 0x1, RZ, 0x3c, !PT ;  /* 0x0000000154547812 */ /* 0x000fe200078e3cff */
[----:B------:R-:W-:Y:S01]  /*88d0*/  UIADD3 UR49, UPT, UPT, UR37, UR63, URZ ;  /* 0x0000003f25317290 */ /* 0x000fe2000fffe0ff */
[----:B------:R-:W-:Y:S02]  /*88e0*/  SEL R0, RZ, 0x1, P0 ;  /* 0x00000001ff007807 */ /* 0x000fe40000000000 */
[----:B------:R-:W-:Y:S02]  /*88f0*/  SEL R36, R36, RZ, P0 ;  /* 0x000000ff24247207 */ /* 0x000fe40000000000 */
[----:B------:R-:W-:Y:S03]  /*8900*/  LOP3.LUT R85, R85, R0, RZ, 0x3c, !PT ;  /* 0x0000000055557212 */ /* 0x000fe600078e3cff */
[----:B------:R-:W-:Y:S01]  /*8910*/  UIADD3 UR51, UPT, UPT, UR36, UR4, URZ ;  /* 0x0000000424337290 */ /* 0x000fe2000fffe0ff */
[----:B------:R-:W-:Y:S01]  /*8920*/  UMOV UR45, UR50 ;  /* 0x00000032002d7c82 */ /* 0x000fe20008000000 */
[----:B------:R-:W-:Y:S10]  /*8930*/  BRA.U UP0, `(.L_x_138) ;  /* 0xffffffe100f87547 */ /* 0x000ff4000b83ffff */
[----:B------:R-:W-:Y:S05]  /*8940*/  EXIT ;  /* 0x000000000000794d */ /* 0x000fea0003800000 */
.L_x_25:
[----:B------:R-:W-:Y:S07]  /*8950*/  MOV R0, UR9 ;  /* 0x0000000900007c02 */ /* 0x000fee0008000f00 */
.L_x_139:
[----:B--2---:R2:W3:Y:S02]  /*8960*/  SYNCS.PHASECHK.TRANS64.TRYWAIT P0, [R0+URZ+0x120], R4 ;  /* 0x00012004000075a7 */ /* 0x0044e400080011ff */
[----:B---3--:R-:W-:Y:S05]  /*8970*/  @!P0 NANOSLEEP.SYNCS 0x989680 ;  /* 0x009896800000895d */ /* 0x008fea0003900000 */
[----:B------:R-:W3:Y:S02]  /*8980*/  @!P0 SYNCS.PHASECHK.TRANS64 P0, [R0+URZ+0x120], R4 ;  /* 0x00012004000085a7 */ /* 0x000ee400080010ff */
[----:B---3--:R-:W-:Y:S05]  /*8990*/  @!P0 BRA `(.L_x_139) ;  /* 0xfffffffc00f08947 */ /* 0x008fea000383ffff */
[----:B------:R-:W-:Y:S05]  /*89a0*/  BRA `(.L_x_24) ;  /* 0xffffff94007c7947 */ /* 0x000fea000383ffff */
.L_x_32:
[----:B------:R-:W-:Y:S07]  /*89b0*/  MOV R0, UR9 ;  /* 0x0000000900007c02 */ /* 0x000fee0008000f00 */
.L_x_140:
[----:B-1----:R1:W2:Y:S02]  /*89c0*/  SYNCS.PHASECHK.TRANS64.TRYWAIT P0, [R0+URZ+0x120], R4 ;  /* 0x00012004000075a7 */ /* 0x0022a400080011ff */
[----:B--2---:R-:W-:Y:S05]  /*89d0*/  @!P0 NANOSLEEP.SYNCS 0x989680 ;  /* 0x009896800000895d */ /* 0x004fea0003900000 */
[----:B------:R-:W2:Y:S02]  /*89e0*/  @!P0 SYNCS.PHASECHK.TRANS64 P0, [R0+URZ+0x120], R4 ;  /* 0x00012004000085a7 */ /* 0x000ea400080010ff */
[----:B--2---:R-:W-:Y:S05]  /*89f0*/  @!P0 BRA `(.L_x_140) ;  /* 0xfffffffc00f08947 */ /* 0x004fea000383ffff */
[----:B------:R-:W-:Y:S05]  /*8a00*/  BRA `(.L_x_31) ;  /* 0xffffff9c00207947 */ /* 0x000fea000383ffff */
.L_x_37:
[----:B-1----:R-:W-:-:S07]  /*8a10*/  MOV R0, UR30 ;  /* 0x0000001e00007c02 */ /* 0x002fce0008000f00 */
.L_x_141:
[----:B-1----:R1:W2:Y:S02]  /*8a20*/  SYNCS.PHASECHK.TRANS64.TRYWAIT P0, [R0+URZ+0x260], R3 ;  /* 0x00026003000075a7 */ /* 0x0022a400080011ff */
[----:B--2---:R-:W-:Y:S05]  /*8a30*/  @!P0 NANOSLEEP.SYNCS 0x989680 ;  /* 0x009896800000895d */ /* 0x004fea0003900000 */
[----:B------:R-:W2:Y:S02]  /*8a40*/  @!P0 SYNCS.PHASECHK.TRANS64 P0, [R0+URZ+0x260], R3 ;  /* 0x00026003000085a7 */ /* 0x000ea400080010ff */
[----:B--2---:R-:W-:Y:S05]  /*8a50*/  @!P0 BRA `(.L_x_141) ;  /* 0xfffffffc00f08947 */ /* 0x004fea000383ffff */
[----:B------:R-:W-:Y:S05]  /*8a60*/  BRA `(.L_x_142) ;  /* 0xffffffa000047947 */ /* 0x000fea000383ffff */
.L_x_41:
[----:B------:R-:W-:-:S07]  /*8a70*/  MOV R0, UR4 ;  /* 0x0000000400007c02 */ /* 0x000fce0008000f00 */
.L_x_143:
[----:B-1----:R1:W2:Y:S02]  /*8a80*/  SYNCS.PHASECHK.TRANS64.TRYWAIT P0, [R0+URZ], R2 ;  /* 0x00000002000075a7 */ /* 0x0022a400080011ff */
[----:B--2---:R-:W-:Y:S05]  /*8a90*/  @!P0 NANOSLEEP.SYNCS 0x989680 ;  /* 0x009896800000895d */ /* 0x004fea0003900000 */
[----:B------:R-:W2:Y:S02]  /*8aa0*/  @!P0 SYNCS.PHASECHK.TRANS64 P0, [R0+URZ], R2 ;  /* 0x00000002000085a7 */ /* 0x000ea400080010ff */
[----:B--2---:R-:W-:Y:S05]  /*8ab0*/  @!P0 BRA `(.L_x_143) ;  /* 0xfffffffc00f08947 */ /* 0x004fea000383ffff */
[----:B------:R-:W-:Y:S05]  /*8ac0*/  BRA `(.L_x_144) ;  /* 0xffffffa400987947 */ /* 0x000fea000383ffff */
.L_x_42:
[----:B------:R-:W-:-:S07]  /*8ad0*/  MOV R0, UR5 ;  /* 0x0000000500007c02 */ /* 0x000fce0008000f00 */
.L_x_145:
[----:B-1----:R1:W2:Y:S02]  /*8ae0*/  SYNCS.PHASECHK.TRANS64.TRYWAIT P0, [R0+URZ], R2 ;  /* 0x00000002000075a7 */ /* 0x0022a400080011ff */
[----:B--2---:R-:W-:Y:S05]  /*8af0*/  @!P0 NANOSLEEP.SYNCS 0x989680 ;  /* 0x009896800000895d */ /* 0x004fea0003900000 */
[----:B------:R-:W2:Y:S02]  /*8b00*/  @!P0 SYNCS.PHASECHK.TRANS64 P0, [R0+URZ], R2 ;  /* 0x00000002000085a7 */ /* 0x000ea400080010ff */
[----:B--2---:R-:W-:Y:S05]  /*8b10*/  @!P0 BRA `(.L_x_145) ;  /* 0xfffffffc00f08947 */ /* 0x004fea000383ffff */
[----:B------:R-:W-:Y:S05]  /*8b20*/  BRA `(.L_x_146) ;  /* 0xffffffa400a87947 */ /* 0x000fea000383ffff */
.L_x_43:
[----:B------:R-:W-:-:S07]  /*8b30*/  MOV R0, UR5 ;  /* 0x0000000500007c02 */ /* 0x000fce0008000f00 */
.L_x_147:
[----:B-1----:R1:W2:Y:S02]  /*8b40*/  SYNCS.PHASECHK.TRANS64.TRYWAIT P0, [R0+URZ], R2 ;  /* 0x00000002000075a7 */ /* 0x0022a400080011ff */
[----:B--2---:R-:W-:Y:S05]  /*8b50*/  @!P0 NANOSLEEP.SYNCS 0x989680 ;  /* 0x009896800000895d */ /* 0x004fea0003900000 */
[----:B------:R-:W2:Y:S02]  /*8b60*/  @!P0 SYNCS.PHASECHK.TRANS64 P0, [R0+URZ], R2 ;  /* 0x00000002000085a7 */ /* 0x000ea400080010ff */
[----:B--2---:R-:W-:Y:S05]  /*8b70*/  @!P0 BRA `(.L_x_147) ;  /* 0xfffffffc00f08947 */ /* 0x004fea000383ffff */
[----:B------:R-:W-:Y:S05]  /*8b80*/  BRA `(.L_x_148) ;  /* 0xffffffa400b87947 */ /* 0x000fea000383ffff */
.L_x_44:
[----:B------:R-:W-:-:S07]  /*8b90*/  MOV R0, UR5 ;  /* 0x0000000500007c02 */ /* 0x000fce0008000f00 */
.L_x_149:
[----:B-1----:R1:W2:Y:S02]  /*8ba0*/  SYNCS.PHASECHK.TRANS64.TRYWAIT P0, [R0+URZ], R2 ;  /* 0x00000002000075a7 */ /* 0x0022a400080011ff */
[----:B--2---:R-:W-:Y:S05]  /*8bb0*/  @!P0 NANOSLEEP.SYNCS 0x989680 ;  /* 0x009896800000895d */ /* 0x004fea0003900000 */
[----:B------:R-:W2:Y:S02]  /*8bc0*/  @!P0 SYNCS.PHASECHK.TRANS64 P0, [R0+URZ], R2 ;  /* 0x00000002000085a7 */ /* 0x000ea400080010ff */
[----:B--2---:R-:W-:Y:S05]  /*8bd0*/  @!P0 BRA `(.L_x_149) ;  /* 0xfffffffc00f08947 */ /* 0x004fea000383ffff */
[----:B------:R-:W-:Y:S05]  /*8be0*/  BRA `(.L_x_150) ;  /* 0xffffffa400c87947 */ /* 0x000fea000383ffff */
.L_x_45:
[----:B------:R-:W-:-:S07]  /*8bf0*/  MOV R0, UR5 ;  /* 0x0000000500007c02 */ /* 0x000fce0008000f00 */
.L_x_151:
[----:B-1----:R1:W2:Y:S02]  /*8c00*/  SYNCS.PHASECHK.TRANS64.TRYWAIT P0, [R0+URZ], R2 ;  /* 0x00000002000075a7 */ /* 0x0022a400080011ff */
[----:B--2---:R-:W-:Y:S05]  /*8c10*/  @!P0 NANOSLEEP.SYNCS 0x989680 ;  /* 0x009896800000895d */ /* 0x004fea0003900000 */
[----:B------:R-:W2:Y:S02]  /*8c20*/  @!P0 SYNCS.PHASECHK.TRANS64 P0, [R0+URZ], R2 ;  /* 0x00000002000085a7 */ /* 0x000ea400080010ff */
[----:B--2---:R-:W-:Y:S05]  /*8c30*/  @!P0 BRA `(.L_x_151) ;  /* 0xfffffffc00f08947 */ /* 0x004fea000383ffff */
[----:B------:R-:W-:Y:S05]  /*8c40*/  BRA `(.L_x_152) ;  /* 0xffffffa400d87947 */ /* 0x000fea000383ffff */
.L_x_46:
[----:B------:R-:W-:-:S07]  /*8c50*/  MOV R0, UR5 ;  /* 0x0000000500007c02 */ /* 0x000fce0008000f00 */
.L_x_153:
[----:B-1----:R1:W2:Y:S02]  /*8c60*/  SYNCS.PHASECHK.TRANS64.TRYWAIT P0, [R0+URZ], R2 ;  /* 0x00000002000075a7 */ /* 0x0022a400080011ff */
[----:B--2---:R-:W-:Y:S05]  /*8c70*/  @!P0 NANOSLEEP.SYNCS 0x989680 ;  /* 0x009896800000895d */ /* 0x004fea0003900000 */
[----:B------:R-:W2:Y:S02]  /*8c80*/  @!P0 SYNCS.PHASECHK.TRANS64 P0, [R0+URZ], R2 ;  /* 0x00000002000085a7 */ /* 0x000ea400080010ff */
[----:B--2---:R-:W-:Y:S05]  /*8c90*/  @!P0 BRA `(.L_x_153) ;  /* 0xfffffffc00f08947 */ /* 0x004fea000383ffff */
[----:B------:R-:W-:Y:S05]  /*8ca0*/  BRA `(.L_x_154) ;  /* 0xffffffa400e87947 */ /* 0x000fea000383ffff */
.L_x_47:
[----:B------:R-:W-:-:S07]  /*8cb0*/  MOV R0, UR5 ;  /* 0x0000000500007c02 */ /* 0x000fce0008000f00 */
.L_x_155:
[----:B-1----:R1:W2:Y:S02]  /*8cc0*/  SYNCS.PHASECHK.TRANS64.TRYWAIT P0, [R0+URZ], R2 ;  /* 0x00000002000075a7 */ /* 0x0022a400080011ff */
[----:B--2---:R-:W-:Y:S05]  /*8cd0*/  @!P0 NANOSLEEP.SYNCS 0x989680 ;  /* 0x009896800000895d */ /* 0x004fea0003900000 */
[----:B------:R-:W2:Y:S02]  /*8ce0*/  @!P0 SYNCS.PHASECHK.TRANS64 P0, [R0+URZ], R2 ;  /* 0x00000002000085a7 */ /* 0x000ea400080010ff */
[----:B--2---:R-:W-:Y:S05]  /*8cf0*/  @!P0 BRA `(.L_x_155) ;  /* 0xfffffffc00f08947 */ /* 0x004fea000383ffff */
[----:B------:R-:W-:Y:S05]  /*8d00*/  BRA `(.L_x_156) ;  /* 0xffffffa400f87947 */ /* 0x000fea000383ffff */
.L_x_48:
[----:B------:R-:W-:-:S07]  /*8d10*/  MOV R0, UR5 ;  /* 0x0000000500007c02 */ /* 0x000fce0008000f00 */
.L_x_157:
[----:B-1----:R1:W2:Y:S02]  /*8d20*/  SYNCS.PHASECHK.TRANS64.TRYWAIT P0, [R0+URZ], R2 ;  /* 0x00000002000075a7 */ /* 0x0022a400080011ff */
[----:B--2---:R-:W-:Y:S05]  /*8d30*/  @!P0 NANOSLEEP.SYNCS 0x989680 ;  /* 0x009896800000895d */ /* 0x004fea0003900000 */
[----:B------:R-:W2:Y:S02]  /*8d40*/  @!P0 SYNCS.PHASECHK.TRANS64 P0, [R0+URZ], R2 ;  /* 0x00000002000085a7 */ /* 0x000ea400080010ff */
[----:B--2---:R-:W-:Y:S05]  /*8d50*/  @!P0 BRA `(.L_x_157) ;  /* 0xfffffffc00f08947 */ /* 0x004fea000383ffff */
[----:B------:R-:W-:Y:S05]  /*8d60*/  BRA `(.L_x_158) ;  /* 0xffffffa800087947 */ /* 0x000fea000383ffff */
.L_x_49:
[----:B------:R-:W-:-:S07]  /*8d70*/  MOV R0, UR5 ;  /* 0x0000000500007c02 */ /* 0x000fce0008000f00 */
.L_x_159:
[----:B-1----:R1:W2:Y:S02]  /*8d80*/  SYNCS.PHASECHK.TRANS64.TRYWAIT P0, [R0+URZ], R2 ;  /* 0x00000002000075a7 */ /* 0x0022a400080011ff */
[----:B--2---:R-:W-:Y:S05]  /*8d90*/  @!P0 NANOSLEEP.SYNCS 0x989680 ;  /* 0x009896800000895d */ /* 0x004fea0003900000 */
[----:B------:R-:W2:Y:S02]  /*8da0*/  @!P0 SYNCS.PHASECHK.TRANS64 P0, [R0+URZ], R2 ;  /* 0x00000002000085a7 */ /* 0x000ea400080010ff */
[----:B--2---:R-:W-:Y:S05]  /*8db0*/  @!P0 BRA `(.L_x_159) ;  /* 0xfffffffc00f08947 */ /* 0x004fea000383ffff */
[----:B------:R-:W-:Y:S05]  /*8dc0*/  BRA `(.L_x_160) ;  /* 0xffffffa800187947 */ /* 0x000fea000383ffff */
.L_x_50:
[----:B------:R-:W-:-:S07]  /*8dd0*/  MOV R0, UR5 ;  /* 0x0000000500007c02 */ /* 0x000fce0008000f00 */
.L_x_161:
[----:B-1----:R1:W2:Y:S02]  /*8de0*/  SYNCS.PHASECHK.TRANS64.TRYWAIT P0, [R0+URZ], R2 ;  /* 0x00000002000075a7 */ /* 0x0022a400080011ff */
[----:B--2---:R-:W-:Y:S05]  /*8df0*/  @!P0 NANOSLEEP.SYNCS 0x989680 ;  /* 0x009896800000895d */ /* 0x004fea0003900000 */
[----:B------:R-:W2:Y:S02]  /*8e00*/  @!P0 SYNCS.PHASECHK.TRANS64 P0, [R0+URZ], R2 ;  /* 0x00000002000085a7 */ /* 0x000ea400080010ff */
[----:B--2---:R-:W-:Y:S05]  /*8e10*/  @!P0 BRA `(.L_x_161) ;  /* 0xfffffffc00f08947 */ /* 0x004fea000383ffff */
[----:B------:R-:W-:Y:S05]  /*8e20*/  BRA `(.L_x_162) ;  /* 0xffffffa800287947 */ /* 0x000fea000383ffff */
.L_x_51:
[----:B------:R-:W-:-:S07]  /*8e30*/  MOV R0, UR5 ;  /* 0x0000000500007c02 */ /* 0x000fce0008000f00 */
.L_x_163:
[----:B-1----:R1:W2:Y:S02]  /*8e40*/  SYNCS.PHASECHK.TRANS64.TRYWAIT P0, [R0+URZ], R2 ;  /* 0x00000002000075a7 */ /* 0x0022a400080011ff */
[----:B--2---:R-:W-:Y:S05]  /*8e50*/  @!P0 NANOSLEEP.SYNCS 0x989680 ;  /* 0x009896800000895d */ /* 0x004fea0003900000 */
[----:B------:R-:W2:Y:S02]  /*8e60*/  @!P0 SYNCS.PHASECHK.TRANS64 P0, [R0+URZ], R2 ;  /* 0x00000002000085a7 */ /* 0x000ea400080010ff */
[----:B--2---:R-:W-:Y:S05]  /*8e70*/  @!P0 BRA `(.L_x_163) ;  /* 0xfffffffc00f08947 */ /* 0x004fea000383ffff */
[----:B------:R-:W-:Y:S05]  /*8e80*/  BRA `(.L_x_164) ;  /* 0xffffffa800387947 */ /* 0x000fea000383ffff */
.L_x_52:
[----:B------:R-:W-:-:S07]  /*8e90*/  MOV R0, UR5 ;  /* 0x0000000500007c02 */ /* 0x000fce0008000f00 */
.L_x_165:
[----:B-1----:R1:W2:Y:S02]  /*8ea0*/  SYNCS.PHASECHK.TRANS64.TRYWAIT P0, [R0+URZ], R2 ;  /* 0x00000002000075a7 */ /* 0x0022a400080011ff */
[----:B--2---:R-:W-:Y:S05]  /*8eb0*/  @!P0 NANOSLEEP.SYNCS 0x989680 ;  /* 0x009896800000895d */ /* 0x004fea0003900000 */
[----:B------:R-:W2:Y:S02]  /*8ec0*/  @!P0 SYNCS.PHASECHK.TRANS64 P0, [R0+URZ], R2 ;  /* 0x00000002000085a7 */ /* 0x000ea400080010ff */
[----:B--2---:R-:W-:Y:S05]  /*8ed0*/  @!P0 BRA `(.L_x_165) ;  /* 0xfffffffc00f08947 */ /* 0x004fea000383ffff */
[----:B------:R-:W-:Y:S05]  /*8ee0*/  BRA `(.L_x_166) ;  /* 0xffffffa800487947 */ /* 0x000fea000383ffff */
.L_x_53:
[----:B------:R-:W-:-:S07]  /*8ef0*/  MOV R0, UR5 ;  /* 0x0000000500007c02 */ /* 0x000fce0008000f00 */
.L_x_167:
[----:B-1----:R1:W2:Y:S02]  /*8f00*/  SYNCS.PHASECHK.TRANS64.TRYWAIT P0, [R0+URZ], R2 ;  /* 0x00000002000075a7 */ /* 0x0022a400080011ff */
[----:B--2---:R-:W-:Y:S05]  /*8f10*/  @!P0 NANOSLEEP.SYNCS 0x989680 ;  /* 0x009896800000895d */ /* 0x004fea0003900000 */
[----:B------:R-:W2:Y:S02]  /*8f20*/  @!P0 SYNCS.PHASECHK.TRANS64 P0, [R0+URZ], R2 ;  /* 0x00000002000085a7 */ /* 0x000ea400080010ff */
[----:B--2---:R-:W-:Y:S05]  /*8f30*/  @!P0 BRA `(.L_x_167) ;  /* 0xfffffffc00f08947 */ /* 0x004fea000383ffff */
[----:B------:R-:W-:Y:S05]  /*8f40*/  BRA `(.L_x_168) ;  /* 0xffffffa800587947 */ /* 0x000fea000383ffff */
.L_x_54:
[----:B------:R-:W-:-:S07]  /*8f50*/  MOV R0, UR5 ;  /* 0x0000000500007c02 */ /* 0x000fce0008000f00 */
.L_x_169:
[----:B-1----:R1:W2:Y:S02]  /*8f60*/  SYNCS.PHASECHK.TRANS64.TRYWAIT P0, [R0+URZ], R2 ;  /* 0x00000002000075a7 */ /* 0x0022a400080011ff */
[----:B--2---:R-:W-:Y:S05]  /*8f70*/  @!P0 NANOSLEEP.SYNCS 0x989680 ;  /* 0x009896800000895d */ /* 0x004fea0003900000 */
[----:B------:R-:W2:Y:S02]  /*8f80*/  @!P0 SYNCS.PHASECHK.TRANS64 P0, [R0+URZ], R2 ;  /* 0x00000002000085a7 */ /* 0x000ea400080010ff */
[----:B--2---:R-:W-:Y:S05]  /*8f90*/  @!P0 BRA `(.L_x_169) ;  /* 0xfffffffc00f08947 */ /* 0x004fea000383ffff */
[----:B------:R-:W-:Y:S05]  /*8fa0*/  BRA `(.L_x_170) ;  /* 0xffffffa800687947 */ /* 0x000fea000383ffff */
.L_x_55:
[----:B------:R-:W-:-:S07]  /*8fb0*/  MOV R0, UR5 ;  /* 0x0000000500007c02 */ /* 0x000fce0008000f00 */
.L_x_171:
[----:B-1----:R1:W2:Y:S02]  /*8fc0*/  SYNCS.PHASECHK.TRANS64.TRYWAIT P0, [R0+URZ], R2 ;  /* 0x00000002000075a7 */ /* 0x0022a400080011ff */
[----:B--2---:R-:W-:Y:S05]  /*8fd0*/  @!P0 NANOSLEEP.SYNCS 0x989680 ;  /* 0x009896800000895d */ /* 0x004fea0003900000 */
[----:B------:R-:W2:Y:S02]  /*8fe0*/  @!P0 SYNCS.PHASECHK.TRANS64 P0, [R0+URZ], R2 ;  /* 0x00000002000085a7 */ /* 0x000ea400080010ff */
[----:B--2---:R-:W-:Y:S05]  /*8ff0*/  @!P0 BRA `(.L_x_171) ;  /* 0xfffffffc00f08947 */ /* 0x004fea000383ffff */
[----:B------:R-:W-:Y:S05]  /*9000*/  BRA `(.L_x_172) ;  /* 0xffffffa800787947 */ /* 0x000fea000383ffff */
.L_x_56:
[----:B------:R-:W-:-:S07]  /*9010*/  MOV R0, UR5 ;  /* 0x0000000500007c02 */ /* 0x000fce0008000f00 */
.L_x_173:
[----:B-1----:R1:W2:Y:S02]  /*9020*/  SYNCS.PHASECHK.TRANS64.TRYWAIT P0, [R0+URZ], R2 ;  /* 0x00000002000075a7 */ /* 0x0022a400080011ff */
[----:B--2---:R-:W-:Y:S05]  /*9030*/  @!P0 NANOSLEEP.SYNCS 0x989680 ;  /* 0x009896800000895d */ /* 0x004fea0003900000 */
[----:B------:R-:W2:Y:S02]  /*9040*/  @!P0 SYNCS.PHASECHK.TRANS64 P0, [R0+URZ], R2 ;  /* 0x00000002000085a7 */ /* 0x000ea400080010ff */
[----:B--2---:R-:W-:Y:S05]  /*9050*/  @!P0 BRA `(.L_x_173) ;  /* 0xfffffffc00f08947 */ /* 0x004fea000383ffff */
[----:B------:R-:W-:Y:S05]  /*9060*/  BRA `(.L_x_174) ;  /* 0xffffffa800887947 */ /* 0x000fea000383ffff */
.L_x_57:
[----:B------:R-:W-:-:S07]  /*9070*/  MOV R0, UR5 ;  /* 0x0000000500007c02 */ /* 0x000fce0008000f00 */
.L_x_175:
[----:B-1----:R1:W2:Y:S02]  /*9080*/  SYNCS.PHASECHK.TRANS64.TRYWAIT P0, [R0+URZ], R2 ;  /* 0x00000002000075a7 */ /* 0x0022a400080011ff */
[----:B--2---:R-:W-:Y:S05]  /*9090*/  @!P0 NANOSLEEP.SYNCS 0x989680 ;  /* 0x009896800000895d */ /* 0x004fea0003900000 */
[----:B------:R-:W2:Y:S02]  /*90a0*/  @!P0 SYNCS.PHASECHK.TRANS64 P0, [R0+URZ], R2 ;  /* 0x00000002000085a7 */ /* 0x000ea400080010ff */
[----:B--2---:R-:W-:Y:S05]  /*90b0*/  @!P0 BRA `(.L_x_175) ;  /* 0xfffffffc00f08947 */ /* 0x004fea000383ffff */
[----:B------:R-:W-:Y:S05]  /*90c0*/  BRA `(.L_x_176) ;  /* 0xffffffa800987947 */ /* 0x000fea000383ffff */
.L_x_58:
[----:B------:R-:W-:-:S07]  /*90d0*/  MOV R0, UR5 ;  /* 0x0000000500007c02 */ /* 0x000fce0008000f00 */
.L_x_177:
[----:B-1----:R1:W2:Y:S02]  /*90e0*/  SYNCS.PHASECHK.TRANS64.TRYWAIT P0, [R0+URZ], R2 ;  /* 0x00000002000075a7 */ /* 0x0022a400080011ff */
[----:B--2---:R-:W-:Y:S05]  /*90f0*/  @!P0 NANOSLEEP.SYNCS 0x989680 ;  /* 0x009896800000895d */ /* 0x004fea0003900000 */
[----:B------:R-:W2:Y:S02]  /*9100*/  @!P0 SYNCS.PHASECHK.TRANS64 P0, [R0+URZ], R2 ;  /* 0x00000002000085a7 */ /* 0x000ea400080010ff */
[----:B--2---:R-:W-:Y:S05]  /*9110*/  @!P0 BRA `(.L_x_177) ;  /* 0xfffffffc00f08947 */ /* 0x004fea000383ffff */
[----:B------:R-:W-:Y:S05]  /*9120*/  BRA `(.L_x_178) ;  /* 0xffffffa800a87947 */ /* 0x000fea000383ffff */
.L_x_59:
[----:B------:R-:W-:-:S07]  /*9130*/  MOV R0, UR5 ;  /* 0x0000000500007c02 */ /* 0x000fce0008000f00 */
.L_x_179:
[----:B-1----:R1:W2:Y:S02]  /*9140*/  SYNCS.PHASECHK.TRANS64.TRYWAIT P0, [R0+URZ], R2 ;  /* 0x00000002000075a7 */ /* 0x0022a400080011ff */
[----:B--2---:R-:W-:Y:S05]  /*9150*/  @!P0 NANOSLEEP.SYNCS 0x989680 ;  /* 0x009896800000895d */ /* 0x004fea0003900000 */
[----:B------:R-:W2:Y:S02]  /*9160*/  @!P0 SYNCS.PHASECHK.TRANS64 P0, [R0+URZ], R2 ;  /* 0x00000002000085a7 */ /* 0x000ea400080010ff */
[----:B--2---:R-:W-:Y:S05]  /*9170*/  @!P0 BRA `(.L_x_179) ;  /* 0xfffffffc00f08947 */ /* 0x004fea000383ffff */
[----:B------:R-:W-:Y:S05]  /*9180*/  BRA `(.L_x_180) ;  /* 0xffffffa800b87947 */ /* 0x000fea000383ffff */
.L_x_60:
[----:B------:R-:W-:-:S07]  /*9190*/  MOV R0, UR5 ;  /* 0x0000000500007c02 */ /* 0x000fce0008000f00 */
.L_x_181:
[----:B-1----:R1:W2:Y:S02]  /*91a0*/  SYNCS.PHASECHK.TRANS64.TRYWAIT P0, [R0+URZ], R2 ;  /* 0x00000002000075a7 */ /* 0x0022a400080011ff */
[----:B--2---:R-:W-:Y:S05]  /*91b0*/  @!P0 NANOSLEEP.SYNCS 0x989680 ;  /* 0x009896800000895d */ /* 0x004fea0003900000 */
[----:B------:R-:W2:Y:S02]  /*91c0*/  @!P0 SYNCS.PHASECHK.TRANS64 P0, [R0+URZ], R2 ;  /* 0x00000002000085a7 */ /* 0x000ea400080010ff */
[----:B--2---:R-:W-:Y:S05]  /*91d0*/  @!P0 BRA `(.L_x_181) ;  /* 0xfffffffc00f08947 */ /* 0x004fea000383ffff */
[----:B------:R-:W-:Y:S05]  /*91e0*/  BRA `(.L_x_182) ;  /* 0xffffffa800c87947 */ /* 0x000fea000383ffff */
.L_x_61:
[----:B------:R-:W-:-:S07]  /*91f0*/  MOV R0, UR5 ;  /* 0x0000000500007c02 */ /* 0x000fce0008000f00 */
.L_x_183:
[----:B-1----:R1:W2:Y:S02]  /*9200*/  SYNCS.PHASECHK.TRANS64.TRYWAIT P0, [R0+URZ], R2 ;  /* 0x00000002000075a7 */ /* 0x0022a400080011ff */
[----:B--2---:R-:W-:Y:S05]  /*9210*/  @!P0 NANOSLEEP.SYNCS 0x989680 ;  /* 0x009896800000895d */ /* 0x004fea0003900000 */
[----:B------:R-:W2:Y:S02]  /*9220*/  @!P0 SYNCS.PHASECHK.TRANS64 P0, [R0+URZ], R2 ;  /* 0x00000002000085a7 */ /* 0x000ea400080010ff */
[----:B--2---:R-:W-:Y:S05]  /*9230*/  @!P0 BRA `(.L_x_183) ;  /* 0xfffffffc00f08947 */ /* 0x004fea000383ffff */
[----:B------:R-:W-:Y:S05]  /*9240*/  BRA `(.L_x_184) ;  /* 0xffffffa800d87947 */ /* 0x000fea000383ffff */
.L_x_62:
[----:B------:R-:W-:-:S07]  /*9250*/  MOV R0, UR5 ;  /* 0x0000000500007c02 */ /* 0x000fce0008000f00 */
.L_x_185:
[----:B-1----:R1:W2:Y:S02]  /*9260*/  SYNCS.PHASECHK.TRANS64.TRYWAIT P0, [R0+URZ], R2 ;  /* 0x00000002000075a7 */ /* 0x0022a400080011ff */
[----:B--2---:R-:W-:Y:S05]  /*9270*/  @!P0 NANOSLEEP.SYNCS 0x989680 ;  /* 0x009896800000895d */ /* 0x004fea0003900000 */
[----:B------:R-:W2:Y:S02]  /*9280*/  @!P0 SYNCS.PHASECHK.TRANS64 P0, [R0+URZ], R2 ;  /* 0x00000002000085a7 */ /* 0x000ea400080010ff */
[----:B--2---:R-:W-:Y:S05]  /*9290*/  @!P0 BRA `(.L_x_185) ;  /* 0xfffffffc00f08947 */ /* 0x004fea000383ffff */
[----:B------:R-:W-:Y:S05]  /*92a0*/  BRA `(.L_x_186) ;  /* 0xffffffa800e87947 */ /* 0x000fea000383ffff */
.L_x_63:
[----:B------:R-:W-:-:S07]  /*92b0*/  MOV R0, UR5 ;  /* 0x0000000500007c02 */ /* 0x000fce0008000f00 */
.L_x_187:
[----:B-1----:R1:W2:Y:S02]  /*92c0*/  SYNCS.PHASECHK.TRANS64.TRYWAIT P0, [R0+URZ], R2 ;  /* 0x00000002000075a7 */ /* 0x0022a400080011ff */
[----:B--2---:R-:W-:Y:S05]  /*92d0*/  @!P0 NANOSLEEP.SYNCS 0x989680 ;  /* 0x009896800000895d */ /* 0x004fea0003900000 */
[----:B------:R-:W2:Y:S02]  /*92e0*/  @!P0 SYNCS.PHASECHK.TRANS64 P0, [R0+URZ], R2 ;  /* 0x00000002000085a7 */ /* 0x000ea400080010ff */
[----:B--2---:R-:W-:Y:S05]  /*92f0*/  @!P0 BRA `(.L_x_187) ;  /* 0xfffffffc00f08947 */ /* 0x004fea000383ffff */
[----:B------:R-:W-:Y:S05]  /*9300*/  BRA `(.L_x_188) ;  /* 0xffffffa800f87947 */ /* 0x000fea000383ffff */
.L_x_64:
[----:B------:R-:W-:-:S07]  /*9310*/  MOV R0, UR5 ;  /* 0x0000000500007c02 */ /* 0x000fce0008000f00 */
.L_x_189:
[----:B-1----:R1:W2:Y:S02]  /*9320*/  SYNCS.PHASECHK.TRANS64.TRYWAIT P0, [R0+URZ], R2 ;  /* 0x00000002000075a7 */ /* 0x0022a400080011ff */
[----:B--2---:R-:W-:Y:S05]  /*9330*/  @!P0 NANOSLEEP.SYNCS 0x989680 ;  /* 0x009896800000895d */ /* 0x004fea0003900000 */
[----:B------:R-:W2:Y:S02]  /*9340*/  @!P0 SYNCS.PHASECHK.TRANS64 P0, [R0+URZ], R2 ;  /* 0x00000002000085a7 */ /* 0x000ea400080010ff */
[----:B--2---:R-:W-:Y:S05]  /*9350*/  @!P0 BRA `(.L_x_189) ;  /* 0xfffffffc00f08947 */ /* 0x004fea000383ffff */
[----:B------:R-:W-:Y:S05]  /*9360*/  BRA `(.L_x_190) ;  /* 0xffffffac00087947 */ /* 0x000fea000383ffff */
.L_x_65:
[----:B------:R-:W-:-:S07]  /*9370*/  MOV R0, UR5 ;  /* 0x0000000500007c02 */ /* 0x000fce0008000f00 */
.L_x_191:
[----:B-1----:R1:W2:Y:S02]  /*9380*/  SYNCS.PHASECHK.TRANS64.TRYWAIT P0, [R0+URZ], R2 ;  /* 0x00000002000075a7 */ /* 0x0022a400080011ff */
[----:B--2---:R-:W-:Y:S05]  /*9390*/  @!P0 NANOSLEEP.SYNCS 0x989680 ;  /* 0x009896800000895d */ /* 0x004fea0003900000 */
[----:B------:R-:W2:Y:S02]  /*93a0*/  @!P0 SYNCS.PHASECHK.TRANS64 P0, [R0+URZ], R2 ;  /* 0x00000002000085a7 */ /* 0x000ea400080010ff */
[----:B--2---:R-:W-:Y:S05]  /*93b0*/  @!P0 BRA `(.L_x_191) ;  /* 0xfffffffc00f08947 */ /* 0x004fea000383ffff */
[----:B------:R-:W-:Y:S05]  /*93c0*/  BRA `(.L_x_192) ;  /* 0xffffffac00187947 */ /* 0x000fea000383ffff */
.L_x_66:
[----:B------:R-:W-:-:S07]  /*93d0*/  MOV R0, UR5 ;  /* 0x0000000500007c02 */ /* 0x000fce0008000f00 */
.L_x_193:
[----:B-1----:R1:W2:Y:S02]  /*93e0*/  SYNCS.PHASECHK.TRANS64.TRYWAIT P0, [R0+URZ], R2 ;  /* 0x00000002000075a7 */ /* 0x0022a400080011ff */
[----:B--2---:R-:W-:Y:S05]  /*93f0*/  @!P0 NANOSLEEP.SYNCS 0x989680 ;  /* 0x009896800000895d */ /* 0x004fea0003900000 */
[----:B------:R-:W2:Y:S02]  /*9400*/  @!P0 SYNCS.PHASECHK.TRANS64 P0, [R0+URZ], R2 ;  /* 0x00000002000085a7 */ /* 0x000ea400080010ff */
[----:B--2---:R-:W-:Y:S05]  /*9410*/  @!P0 BRA `(.L_x_193) ;  /* 0xfffffffc00f08947 */ /* 0x004fea000383ffff */
[----:B------:R-:W-:Y:S05]  /*9420*/  BRA `(.L_x_194) ;  /* 0xffffffac00287947 */ /* 0x000fea000383ffff */
.L_x_67:
[----:B------:R-:W-:-:S07]  /*9430*/  MOV R0, UR5 ;  /* 0x0000000500007c02 */ /* 0x000fce0008000f00 */
.L_x_195:
[----:B-1----:R1:W2:Y:S02]  /*9440*/  SYNCS.PHASECHK.TRANS64.TRYWAIT P0, [R0+URZ], R2 ;  /* 0x00000002000075a7 */ /* 0x0022a400080011ff */
[----:B--2---:R-:W-:Y:S05]  /*9450*/  @!P0 NANOSLEEP.SYNCS 0x989680 ;  /* 0x009896800000895d */ /* 0x004fea0003900000 */
[----:B------:R-:W2:Y:S02]  /*9460*/  @!P0 SYNCS.PHASECHK.TRANS64 P0, [R0+URZ], R2 ;  /* 0x00000002000085a7 */ /* 0x000ea400080010ff */
[----:B--2---:R-:W-:Y:S05]  /*9470*/  @!P0 BRA `(.L_x_195) ;  /* 0xfffffffc00f08947 */ /* 0x004fea000383ffff */
[----:B------:R-:W-:Y:S05]  /*9480*/  BRA `(.L_x_196) ;  /* 0xffffffac00387947 */ /* 0x000fea000383ffff */
.L_x_68:
[----:B------:R-:W-:-:S07]  /*9490*/  MOV R0, UR5 ;  /* 0x0000000500007c02 */ /* 0x000fce0008000f00 */
.L_x_197:
[----:B-1----:R1:W2:Y:S02]  /*94a0*/  SYNCS.PHASECHK.TRANS64.TRYWAIT P0, [R0+URZ], R2 ;  /* 0x00000002000075a7 */ /* 0x0022a400080011ff */
[----:B--2---:R-:W-:Y:S05]  /*94b0*/  @!P0 NANOSLEEP.SYNCS 0x989680 ;  /* 0x009896800000895d */ /* 0x004fea0003900000 */
[----:B------:R-:W2:Y:S02]  /*94c0*/  @!P0 SYNCS.PHASECHK.TRANS64 P0, [R0+URZ], R2 ;  /* 0x00000002000085a7 */ /* 0x000ea400080010ff */
[----:B--2---:R-:W-:Y:S05]  /*94d0*/  @!P0 BRA `(.L_x_197) ;  /* 0xfffffffc00f08947 */ /* 0x004fea000383ffff */
[----:B------:R-:W-:Y:S05]  /*94e0*/  BRA `(.L_x_198) ;  /* 0xffffffac00487947 */ /* 0x000fea000383ffff */
.L_x_69:
[----:B------:R-:W-:-:S07]  /*94f0*/  MOV R0, UR5 ;  /* 0x0000000500007c02 */ /* 0x000fce0008000f00 */
.L_x_199:
[----:B-1----:R1:W2:Y:S02]  /*9500*/  SYNCS.PHASECHK.TRANS64.TRYWAIT P0, [R0+URZ], R2 ;  /* 0x00000002000075a7 */ /* 0x0022a400080011ff */
[----:B--2---:R-:W-:Y:S05]  /*9510*/  @!P0 NANOSLEEP.SYNCS 0x989680 ;  /* 0x009896800000895d */ /* 0x004fea0003900000 */
[----:B------:R-:W2:Y:S02]  /*9520*/  @!P0 SYNCS.PHASECHK.TRANS64 P0, [R0+URZ], R2 ;  /* 0x00000002000085a7 */ /* 0x000ea400080010ff */
[----:B--2---:R-:W-:Y:S05]  /*9530*/  @!P0 BRA `(.L_x_199) ;  /* 0xfffffffc00f08947 */ /* 0x004fea000383ffff */
[----:B------:R-:W-:Y:S05]  /*9540*/  BRA `(.L_x_200) ;  /* 0xffffffac00587947 */ /* 0x000fea000383ffff */
.L_x_70:
[----:B------:R-:W-:-:S07]  /*9550*/  MOV R0, UR5 ;  /* 0x0000000500007c02 */ /* 0x000fce0008000f00 */
.L_x_201:
[----:B-1----:R1:W2:Y:S02]  /*9560*/  SYNCS.PHASECHK.TRANS64.TRYWAIT P0, [R0+URZ], R2 ;  /* 0x00000002000075a7 */ /* 0x0022a400080011ff */
[----:B--2---:R-:W-:Y:S05]  /*9570*/  @!P0 NANOSLEEP.SYNCS 0x989680 ;  /* 0x009896800000895d */ /* 0x004fea0003900000 */
[----:B------:R-:W2:Y:S02]  /*9580*/  @!P0 SYNCS.PHASECHK.TRANS64 P0, [R0+URZ], R2 ;  /* 0x00000002000085a7 */ /* 0x000ea400080010ff */
[----:B--2---:R-:W-:Y:S05]  /*9590*/  @!P0 BRA `(.L_x_201) ;  /* 0xfffffffc00f08947 */ /* 0x004fea000383ffff */
[----:B------:R-:W-:Y:S05]  /*95a0*/  BRA `(.L_x_202) ;  /* 0xffffffac00687947 */ /* 0x000fea000383ffff */
.L_x_71:
[----:B------:R-:W-:-:S07]  /*95b0*/  MOV R0, UR5 ;  /* 0x0000000500007c02 */ /* 0x000fce0008000f00 */
.L_x_203:
[----:B-1----:R1:W2:Y:S02]  /*95c0*/  SYNCS.PHASECHK.TRANS64.TRYWAIT P0, [R0+URZ], R2 ;  /* 0x00000002000075a7 */ /* 0x0022a400080011ff */
[----:B--2---:R-:W-:Y:S05]  /*95d0*/  @!P0 NANOSLEEP.SYNCS 0x989680 ;  /* 0x009896800000895d */ /* 0x004fea0003900000 */
[----:B------:R-:W2:Y:S02]  /*95e0*/  @!P0 SYNCS.PHASECHK.TRANS64 P0, [R0+URZ], R2 ;  /* 0x00000002000085a7 */ /* 0x000ea400080010ff */
[----:B--2---:R-:W-:Y:S05]  /*95f0*/  @!P0 BRA `(.L_x_203) ;  /* 0xfffffffc00f08947 */ /* 0x004fea000383ffff */
[----:B------:R-:W-:Y:S05]  /*9600*/  BRA `(.L_x_204) ;  /* 0xffffffac00787947 */ /* 0x000fea000383ffff */
.L_x_72:
[----:B------:R-:W-:-:S07]  /*9610*/  MOV R0, UR5 ;  /* 0x0000000500007c02 */ /* 0x000fce0008000f00 */
.L_x_205:
[----:B-1----:R1:W2:Y:S02]  /*9620*/  SYNCS.PHASECHK.TRANS64.TRYWAIT P0, [R0+URZ], R2 ;  /* 0x00000002000075a7 */ /* 0x0022a400080011ff */
[----:B--2---:R-:W-:Y:S05]  /*9630*/  @!P0 NANOSLEEP.SYNCS 0x989680 ;  /* 0x009896800000895d */ /* 0x004fea0003900000 */
[----:B------:R-:W2:Y:S02]  /*9640*/  @!P0 SYNCS.PHASECHK.TRANS64 P0, [R0+URZ], R2 ;  /* 0x00000002000085a7 */ /* 0x000ea400080010ff */
[----:B--2---:R-:W-:Y:S05]  /*9650*/  @!P0 BRA `(.L_x_205) ;  /* 0xfffffffc00f08947 */ /* 0x004fea000383ffff */
[----:B------:R-:W-:Y:S05]  /*9660*/  BRA `(.L_x_206) ;  /* 0xffffffac00887947 */ /* 0x000fea000383ffff */
.L_x_73:
[----:B------:R-:W-:-:S07]  /*9670*/  MOV R0, UR5 ;  /* 0x0000000500007c02 */ /* 0x000fce0008000f00 */
.L_x_207:
[----:B-1----:R1:W2:Y:S02]  /*9680*/  SYNCS.PHASECHK.TRANS64.TRYWAIT P0, [R0+URZ], R2 ;  /* 0x00000002000075a7 */ /* 0x0022a400080011ff */
[----:B--2---:R-:W-:Y:S05]  /*9690*/  @!P0 NANOSLEEP.SYNCS 0x989680 ;  /* 0x009896800000895d */ /* 0x004fea0003900000 */
[----:B------:R-:W2:Y:S02]  /*96a0*/  @!P0 SYNCS.PHASECHK.TRANS64 P0, [R0+URZ], R2 ;  /* 0x00000002000085a7 */ /* 0x000ea400080010ff */
[----:B--2---:R-:W-:Y:S05]  /*96b0*/  @!P0 BRA `(.L_x_207) ;  /* 0xfffffffc00f08947 */ /* 0x004fea000383ffff */
[----:B------:R-:W-:Y:S05]  /*96c0*/  BRA `(.L_x_208) ;  /* 0xffffffac00987947 */ /* 0x000fea000383ffff */
.L_x_74:
[----:B------:R-:W-:-:S07]  /*96d0*/  MOV R0, UR5 ;  /* 0x0000000500007c02 */ /* 0x000fce0008000f00 */
.L_x_209:
[----:B-1----:R1:W2:Y:S02]  /*96e0*/  SYNCS.PHASECHK.TRANS64.TRYWAIT P0, [R0+URZ], R2 ;  /* 0x00000002000075a7 */ /* 0x0022a400080011ff */
[----:B--2---:R-:W-:Y:S05]  /*96f0*/  @!P0 NANOSLEEP.SYNCS 0x989680 ;  /* 0x009896800000895d */ /* 0x004fea0003900000 */
[----:B------:R-:W2:Y:S02]  /*9700*/  @!P0 SYNCS.PHASECHK.TRANS64 P0, [R0+URZ], R2 ;  /* 0x00000002000085a7 */ /* 0x000ea400080010ff */
[----:B--2---:R-:W-:Y:S05]  /*9710*/  @!P0 BRA `(.L_x_209) ;  /* 0xfffffffc00f08947 */ /* 0x004fea000383ffff */
[----:B------:R-:W-:Y:S05]  /*9720*/  BRA `(.L_x_210) ;  /* 0xffffffac00a87947 */ /* 0x000fea000383ffff */
.L_x_75:
[----:B------:R-:W-:-:S07]  /*9730*/  MOV R0, UR5 ;  /* 0x0000000500007c02 */ /* 0x000fce0008000f00 */
.L_x_211:
[----:B-1----:R1:W2:Y:S02]  /*9740*/  SYNCS.PHASECHK.TRANS64.TRYWAIT P0, [R0+URZ], R2 ;  /* 0x00000002000075a7 */ /* 0x0022a400080011ff */
[----:B--2---:R-:W-:Y:S05]  /*9750*/  @!P0 NANOSLEEP.SYNCS 0x989680 ;  /* 0x009896800000895d */ /* 0x004fea0003900000 */
[----:B------:R-:W2:Y:S02]  /*9760*/  @!P0 SYNCS.PHASECHK.TRANS64 P0, [R0+URZ], R2 ;  /* 0x00000002000085a7 */ /* 0x000ea400080010ff */
[----:B--2---:R-:W-:Y:S05]  /*9770*/  @!P0 BRA `(.L_x_211) ;  /* 0xfffffffc00f08947 */ /* 0x004fea000383ffff */
[----:B------:R-:W-:Y:S05]  /*9780*/  BRA `(.L_x_212) ;  /* 0xffffffac00b87947 */ /* 0x000fea000383ffff */
.L_x_78:
[----:B------:R-:W-:-:S07]  /*9790*/  MOV R4, UR4 ;  /* 0x0000000400047c02 */ /* 0x000fce0008000f00 */
.L_x_213:
[----:B--2---:R2:W3:Y:S02]  /*97a0*/  SYNCS.PHASECHK.TRANS64.TRYWAIT P1, [R4+URZ+0x268], R6 ;  /* 0x00026806040075a7 */ /* 0x0044e400080211ff */
[----:B---3--:R-:W-:Y:S05]  /*97b0*/  @!P1 NANOSLEEP.SYNCS 0x989680 ;  /* 0x009896800000995d */ /* 0x008fea0003900000 */
[----:B------:R-:W3:Y:S02]  /*97c0*/  @!P1 SYNCS.PHASECHK.TRANS64 P1, [R4+URZ+0x268], R6 ;  /* 0x00026806040095a7 */ /* 0x000ee400080210ff */
[----:B---3--:R-:W-:Y:S05]  /*97d0*/  @!P1 BRA `(.L_x_213) ;  /* 0xfffffffc00f09947 */ /* 0x008fea000383ffff */
[----:B------:R-:W-:Y:S05]  /*97e0*/  BRA `(.L_x_214) ;  /* 0xffffffb000287947 */ /* 0x000fea000383ffff */
.L_x_79:
[----:B--2---:R-:W-:-:S07]  /*97f0*/  MOV R4, UR4 ;  /* 0x0000000400047c02 */ /* 0x004fce0008000f00 */
.L_x_215:
[----:B--2---:R2:W3:Y:S02]  /*9800*/  SYNCS.PHASECHK.TRANS64.TRYWAIT P1, [R4+URZ+0x260], R5 ;  /* 0x00026005040075a7 */ /* 0x0044e400080211ff */
[----:B---3--:R-:W-:Y:S05]  /*9810*/  @!P1 NANOSLEEP.SYNCS 0x989680 ;  /* 0x009896800000995d */ /* 0x008fea0003900000 */
[----:B------:R-:W3:Y:S02]  /*9820*/  @!P1 SYNCS.PHASECHK.TRANS64 P1, [R4+URZ+0x260], R5 ;  /* 0x00026005040095a7 */ /* 0x000ee400080210ff */
[----:B---3--:R-:W-:Y:S05]  /*9830*/  @!P1 BRA `(.L_x_215) ;  /* 0xfffffffc00f09947 */ /* 0x008fea000383ffff */
[----:B------:R-:W-:Y:S05]  /*9840*/  BRA `(.L_x_216) ;  /* 0xffffffb000307947 */ /* 0x000fea000383ffff */
.L_x_89:
[----:B--2---:R-:W-:-:S04]  /*9850*/  MOV R5, UR5 ;  /* 0x0000000500057c02 */ /* 0x004fc80008000f00 */
[----:B------:R2:W3:Y:S03]  /*9860*/  SYNCS.PHASECHK.TRANS64.TRYWAIT P0, [R5+URZ+0x8], R6 ;  /* 0x00000806050075a7 */ /* 0x0004e600080011ff */
[----:B---3--:R-:W-:Y:S05]  /*9870*/  @!P0 NANOSLEEP.SYNCS 0x989680 ;  /* 0x009896800000895d */ /* 0x008fea0003900000 */
[----:B------:R-:W3:Y:S02]  /*9880*/  @!P0 SYNCS.PHASECHK.TRANS64 P0, [R5+URZ+0x8], R6 ;  /* 0x00000806050085a7 */ /* 0x000ee400080010ff */
[----:B---3--:R-:W-:Y:S05]  /*9890*/  @!P0 BRA `(.L_x_89) ;  /* 0xfffffffc00ec8947 */ /* 0x008fea000383ffff */
[----:B------:R-:W-:Y:S05]  /*98a0*/  BRA `(.L_x_88) ;  /* 0xffffffb000fc7947 */ /* 0x000fea000383ffff */
.L_x_91:
[----:B------:R-:W-:Y:S01]  /*98b0*/  BSSY B0, `(.L_x_217) ;  /* 0x0000006000007945 */ /* 0x000fe20003800000 */
[----:B------:R-:W-:-:S07]  /*98c0*/  MOV R15, 0xffffffff ;  /* 0xffffffff000f7802 */ /* 0x000fce0000000f00 */
[----:B-12--5:R-:W-:Y:S05]  /*98d0*/  WARPSYNC.COLLECTIVE R15, `(.L_x_218) ;  /* 0x000000000f0c7348 */ /* 0x026fea0003c00000 */
[----:B------:R-:W-:Y:S02]  /*98e0*/  ELECT P6, UR79, PT ;  /* 0x00000000004f782f */ /* 0x000fe400038c0000 */
[----:B------:R-:W-:Y:S01]  /*98f0*/  MOV R14, UR79 ;  /* 0x0000004f000e7c02 */ /* 0x000fe20008000f00 */
[----:B-12--5:R-:W-:Y:S10]  /*9900*/  ENDCOLLECTIVE ;  /* 0x000000000000791b */ /* 0x026ff40003800000 */
.L_x_218:
[----:B------:R-:W-:Y:S05]  /*9910*/  BSYNC B0 ;  /* 0x0000000000007941 */ /* 0x000fea0003800000 */
.L_x_217:
[----:B------:R-:W-:Y:S01]  /*9920*/  PLOP3.LUT P0, PT, P6, PT, PT, 0x80, 0x8 ;  /* 0x000000000008781c */ /* 0x000fe2000370f070 */
[----:B------:R-:W-:-:S12]  /*9930*/  BRA `(.L_x_219) ;  /* 0xffffffb400287947 */ /* 0x000fd8000383ffff */
.L_x_93:
[----:B--2---:R-:W-:-:S04]  /*9940*/  MOV R3, UR5 ;  /* 0x0000000500037c02 */ /* 0x004fc80008000f00 */
[----:B------:R2:W3:Y:S03]  /*9950*/  SYNCS.PHASECHK.TRANS64.TRYWAIT P0, [R3+URZ+0x8], R4 ;  /* 0x00000804030075a7 */ /* 0x0004e600080011ff */
[----:B---3--:R-:W-:Y:S05]  /*9960*/  @!P0 NANOSLEEP.SYNCS 0x989680 ;  /* 0x009896800000895d */ /* 0x008fea0003900000 */
[----:B------:R-:W3:Y:S02]  /*9970*/  @!P0 SYNCS.PHASECHK.TRANS64 P0, [R3+URZ+0x8], R4 ;  /* 0x00000804030085a7 */ /* 0x000ee400080010ff */
[----:B---3--:R-:W-:Y:S05]  /*9980*/  @!P0 BRA `(.L_x_93) ;  /* 0xfffffffc00ec8947 */ /* 0x008fea000383ffff */
[----:B------:R-:W-:Y:S05]  /*9990*/  BRA `(.L_x_92) ;  /* 0xffffffb4002c7947 */ /* 0x000fea000383ffff */
.L_x_94:
[----:B------:R-:W-:-:S07]  /*99a0*/  MOV R4, UR17 ;  /* 0x0000001100047c02 */ /* 0x000fce0008000f00 */
.L_x_220:
[----:B-1----:R1:W2:Y:S02]  /*99b0*/  SYNCS.PHASECHK.TRANS64.TRYWAIT P0, [R4+URZ+0x260], R5 ;  /* 0x00026005040075a7 */ /* 0x0022a400080011ff */
[----:B--2---:R-:W-:Y:S05]  /*99c0*/  @!P0 NANOSLEEP.SYNCS 0x989680 ;  /* 0x009896800000895d */ /* 0x004fea0003900000 */
[----:B------:R-:W2:Y:S02]  /*99d0*/  @!P0 SYNCS.PHASECHK.TRANS64 P0, [R4+URZ+0x260], R5 ;  /* 0x00026005040085a7 */ /* 0x000ea400080010ff */
[----:B--2---:R-:W-:Y:S05]  /*99e0*/  @!P0 BRA `(.L_x_220) ;  /* 0xfffffffc00f08947 */ /* 0x004fea000383ffff */
[----:B------:R-:W-:Y:S05]  /*99f0*/  BRA `(.L_x_221) ;  /* 0xffffffb8001c7947 */ /* 0x000fea000383ffff */
.L_x_96:
[----:B------:R-:W-:-:S07]  /*9a00*/  MOV R4, UR22 ;  /* 0x0000001600047c02 */ /* 0x000fce0008000f00 */
.L_x_222:
[----:B-1----:R1:W2:Y:S02]  /*9a10*/  SYNCS.PHASECHK.TRANS64.TRYWAIT P0, [R4+URZ+0x280], R5 ;  /* 0x00028005040075a7 */ /* 0x0022a400080011ff */
[----:B--2---:R-:W-:Y:S05]  /*9a20*/  @!P0 NANOSLEEP.SYNCS 0x989680 ;  /* 0x009896800000895d */ /* 0x004fea0003900000 */
[----:B------:R-:W2:Y:S02]  /*9a30*/  @!P0 SYNCS.PHASECHK.TRANS64 P0, [R4+URZ+0x280], R5 ;  /* 0x00028005040085a7 */ /* 0x000ea400080010ff */
[----:B--2---:R-:W-:Y:S05]  /*9a40*/  @!P0 BRA `(.L_x_222) ;  /* 0xfffffffc00f08947 */ /* 0x004fea000383ffff */
[----:B------:R-:W-:Y:S05]  /*9a50*/  BRA `(.L_x_95) ;  /* 0xffffffb8003c7947 */ /* 0x000fea000383ffff */
.L_x_100:
[----:B-1----:R-:W-:Y:S07]  /*9a60*/  MOV R4, UR10 ;  /* 0x0000000a00047c02 */ /* 0x002fee0008000f00 */
.L_x_223:
[----:B-1----:R1:W2:Y:S02]  /*9a70*/  SYNCS.PHASECHK.TRANS64.TRYWAIT P0, [R4+URZ], R6 ;  /* 0x00000006040075a7 */ /* 0x0022a400080011ff */
[----:B--2---:R-:W-:Y:S05]  /*9a80*/  @!P0 NANOSLEEP.SYNCS 0x989680 ;  /* 0x009896800000895d */ /* 0x004fea0003900000 */
[----:B------:R-:W2:Y:S02]  /*9a90*/  @!P0 SYNCS.PHASECHK.TRANS64 P0, [R4+URZ], R6 ;  /* 0x00000006040085a7 */ /* 0x000ea400080010ff */
[----:B--2---:R-:W-:Y:S05]  /*9aa0*/  @!P0 BRA `(.L_x_223) ;  /* 0xfffffffc00f08947 */ /* 0x004fea000383ffff */
[----:B------:R-:W-:Y:S05]  /*9ab0*/  BRA `(.L_x_99) ;  /* 0xffffffb800607947 */ /* 0x000fea000383ffff */
.L_x_104:
[----:B--2---:R-:W-:-:S07]  /*9ac0*/  MOV R0, UR4 ;  /* 0x0000000400007c02 */ /* 0x004fce0008000f00 */
.L_x_224:
[----:B-1----:R1:W2:Y:S02]  /*9ad0*/  SYNCS.PHASECHK.TRANS64.TRYWAIT P0, [R0+URZ], R2 ;  /* 0x00000002000075a7 */ /* 0x0022a400080011ff */
[----:B--2---:R-:W-:Y:S05]  /*9ae0*/  @!P0 NANOSLEEP.SYNCS 0x989680 ;  /* 0x009896800000895d */ /* 0x004fea0003900000 */
[----:B------:R-:W2:Y:S02]  /*9af0*/  @!P0 SYNCS.PHASECHK.TRANS64 P0, [R0+URZ], R2 ;  /* 0x00000002000085a7 */ /* 0x000ea400080010ff */
[----:B--2---:R-:W-:Y:S05]  /*9b00*/  @!P0 BRA `(.L_x_224) ;  /* 0xfffffffc00f08947 */ /* 0x004fea000383ffff */
[----:B------:R-:W-:Y:S05]  /*9b10*/  BRA `(.L_x_225) ;  /* 0xffffffbc00387947 */ /* 0x000fea000383ffff */
.L_x_107:
[----:B------:R-:W-:-:S07]  /*9b20*/  MOV R0, UR17 ;  /* 0x0000001100007c02 */ /* 0x000fce0008000f00 */
.L_x_226:
[----:B-1----:R1:W2:Y:S02]  /*9b30*/  SYNCS.PHASECHK.TRANS64.TRYWAIT P1, [R0+URZ+0x290], R2 ;  /* 0x00029002000075a7 */ /* 0x0022a400080211ff */
[----:B--2---:R-:W-:Y:S05]  /*9b40*/  @!P1 NANOSLEEP.SYNCS 0x989680 ;  /* 0x009896800000995d */ /* 0x004fea0003900000 */
[----:B------:R-:W2:Y:S02]  /*9b50*/  @!P1 SYNCS.PHASECHK.TRANS64 P1, [R0+URZ+0x290], R2 ;  /* 0x00029002000095a7 */ /* 0x000ea400080210ff */
[----:B--2---:R-:W-:Y:S05]  /*9b60*/  @!P1 BRA `(.L_x_226) ;  /* 0xfffffffc00f09947 */ /* 0x004fea000383ffff */
[----:B------:R-:W-:Y:S05]  /*9b70*/  BRA `(.L_x_227) ;  /* 0xffffffbc00847947 */ /* 0x000fea000383ffff */
.L_x_112:
[----:B------:R-:W-:Y:S07]  /*9b80*/  MOV R0, UR28 ;  /* 0x0000001c00007c02 */ /* 0x000fee0008000f00 */
.L_x_228:
[----:B-1----:R1:W2:Y:S02]  /*9b90*/  SYNCS.PHASECHK.TRANS64.TRYWAIT P0, [R0+URZ+0x260], R3 ;  /* 0x00026003000075a7 */ /* 0x0022a400080011ff */
[----:B--2---:R-:W-:Y:S05]  /*9ba0*/  @!P0 NANOSLEEP.SYNCS 0x989680 ;  /* 0x009896800000895d */ /* 0x004fea0003900000 */
[----:B------:R-:W2:Y:S02]  /*9bb0*/  @!P0 SYNCS.PHASECHK.TRANS64 P0, [R0+URZ+0x260], R3 ;  /* 0x00026003000085a7 */ /* 0x000ea400080010ff */
[----:B--2---:R-:W-:Y:S05]  /*9bc0*/  @!P0 BRA `(.L_x_228) ;  /* 0xfffffffc00f08947 */ /* 0x004fea000383ffff */
[----:B------:R-:W-:Y:S05]  /*9bd0*/  BRA `(.L_x_229) ;  /* 0xffffffc000b07947 */ /* 0x000fea000383ffff */
.L_x_115:
[----:B------:R-:W-:Y:S07]  /*9be0*/  MOV R0, UR28 ;  /* 0x0000001c00007c02 */ /* 0x000fee0008000f00 */
.L_x_230:
[----:B-1----:R1:W2:Y:S02]  /*9bf0*/  SYNCS.PHASECHK.TRANS64.TRYWAIT P0, [R0+URZ+0x258], R8 ;  /* 0x00025808000075a7 */ /* 0x0022a400080011ff */
[----:B--2---:R-:W-:Y:S05]  /*9c00*/  @!P0 NANOSLEEP.SYNCS 0x989680 ;  /* 0x009896800000895d */ /* 0x004fea0003900000 */
[----:B------:R-:W2:Y:S02]  /*9c10*/  @!P0 SYNCS.PHASECHK.TRANS64 P0, [R0+URZ+0x258], R8 ;  /* 0x00025808000085a7 */ /* 0x000ea400080010ff */
[----:B--2---:R-:W-:Y:S05]  /*9c20*/  @!P0 BRA `(.L_x_230) ;  /* 0xfffffffc00f08947 */ /* 0x004fea000383ffff */
[----:B------:R-:W-:Y:S05]  /*9c30*/  BRA `(.L_x_114) ;  /* 0xffffffc800107947 */ /* 0x000fea000383ffff */
.L_x_118:
[----:B-1----:R-:W-:Y:S07]  /*9c40*/  MOV R0, UR28 ;  /* 0x0000001c00007c02 */ /* 0x002fee0008000f00 */
.L_x_231:
[----:B-1----:R1:W2:Y:S02]  /*9c50*/  SYNCS.PHASECHK.TRANS64.TRYWAIT P2, [R0+URZ+0x248], R3 ;  /* 0x00024803000075a7 */ /* 0x0022a400080411ff */
[----:B--2---:R-:W-:Y:S05]  /*9c60*/  @!P2 NANOSLEEP.SYNCS 0x989680 ;  /* 0x009896800000a95d */ /* 0x004fea0003900000 */
[----:B------:R-:W2:Y:S02]  /*9c70*/  @!P2 SYNCS.PHASECHK.TRANS64 P2, [R0+URZ+0x248], R3 ;  /* 0x000248030000a5a7 */ /* 0x000ea400080410ff */
[----:B--2---:R-:W-:Y:S05]  /*9c80*/  @!P2 BRA `(.L_x_231) ;  /* 0xfffffffc00f0a947 */ /* 0x004fea000383ffff */
[----:B------:R-:W-:Y:S05]  /*9c90*/  BRA `(.L_x_232) ;  /* 0xffffffc8006c7947 */ /* 0x000fea000383ffff */
.L_x_121:
[----:B------:R-:W-:Y:S07]  /*9ca0*/  MOV R0, UR44 ;  /* 0x0000002c00007c02 */ /* 0x000fee0008000f00 */
.L_x_233:
[----:B-1----:R1:W2:Y:S02]  /*9cb0*/  SYNCS.PHASECHK.TRANS64.TRYWAIT P0, [R0+URZ+0x260], R2 ;  /* 0x00026002000075a7 */ /* 0x0022a400080011ff */
[----:B--2---:R-:W-:Y:S05]  /*9cc0*/  @!P0 NANOSLEEP.SYNCS 0x989680 ;  /* 0x009896800000895d */ /* 0x004fea0003900000 */
[----:B------:R-:W2:Y:S02]  /*9cd0*/  @!P0 SYNCS.PHASECHK.TRANS64 P0, [R0+URZ+0x260], R2 ;  /* 0x00026002000085a7 */ /* 0x000ea400080010ff */
[----:B--2---:R-:W-:Y:S05]  /*9ce0*/  @!P0 BRA `(.L_x_233) ;  /* 0xfffffffc00f08947 */ /* 0x004fea000383ffff */
[----:B------:R-:W-:Y:S05]  /*9cf0*/  BRA `(.L_x_234) ;  /* 0xffffffd000147947 */ /* 0x000fea000383ffff */
.L_x_132:
[----:B-1----:R-:W-:Y:S04]  /*9d00*/  MOV R3, UR44 ;  /* 0x0000002c00037c02 */ /* 0x002fe80008000f00 */
[----:B------:R1:W2:Y:S03]  /*9d10*/  SYNCS.PHASECHK.TRANS64.TRYWAIT P1, [R3+URZ+0x240], R4 ;  /* 0x00024004030075a7 */ /* 0x0002a600080211ff */
[----:B--2---:R-:W-:Y:S05]  /*9d20*/  @!P1 NANOSLEEP.SYNCS 0x989680 ;  /* 0x009896800000995d */ /* 0x004fea0003900000 */
[----:B------:R-:W2:Y:S02]  /*9d30*/  @!P1 SYNCS.PHASECHK.TRANS64 P1, [R3+URZ+0x240], R4 ;  /* 0x00024004030095a7 */ /* 0x000ea400080210ff */
[----:B--2---:R-:W-:Y:S05]  /*9d40*/  @!P1 BRA `(.L_x_132) ;  /* 0xfffffffc00ec9947 */ /* 0x004fea000383ffff */
[----:B------:R-:W-:Y:S05]  /*9d50*/  BRA `(.L_x_131) ;  /* 0xffffffdc00547947 */ /* 0x000fea000383ffff */
.L_x_134:
[----:B-1----:R1:W2:Y:S02]  /*9d60*/  SYNCS.PHASECHK.TRANS64.TRYWAIT P1, [R88+URZ+0x270], R0 ;  /* 0x00027000580075a7 */ /* 0x0022a400080211ff */
[----:B--2---:R-:W-:Y:S05]  /*9d70*/  @!P1 NANOSLEEP.SYNCS 0x989680 ;  /* 0x009896800000995d */ /* 0x004fea0003900000 */
[----:B------:R-:W2:Y:S02]  /*9d80*/  @!P1 SYNCS.PHASECHK.TRANS64 P1, [R88+URZ+0x270], R0 ;  /* 0x00027000580095a7 */ /* 0x000ea400080210ff */
[----:B--2---:R-:W-:Y:S05]  /*9d90*/  @!P1 BRA `(.L_x_134) ;  /* 0xfffffffc00f09947 */ /* 0x004fea000383ffff */
[----:B------:R-:W-:Y:S05]  /*9da0*/  BRA `(.L_x_133) ;  /* 0xffffffdc00947947 */ /* 0x000fea000383ffff */
        .weak           $__internal_0_$__cuda_sm10x_tcgen05_guardrail_trap_col_being_dealloced_not_returned_by_alloc
        .type           $__internal_0_$__cuda_sm10x_tcgen05_guardrail_trap_col_being_dealloced_not_returned_by_alloc,@function
        .size           $__internal_0_$__cuda_sm10x_tcgen05_guardrail_trap_col_being_dealloced_not_returned_by_alloc,($__internal_1_$__cuda_sm10x_tcgen05_guardrail_trap_phase_invalid_during_alloc - $__internal_0_$__cuda_sm10x_tcgen05_guardrail_trap_col_being_dealloced_not_returned_by_alloc)
$__internal_0_$__cuda_sm10x_tcgen05_guardrail_trap_col_being_dealloced_not_returned_by_alloc:
[----:B------:R-:W-:Y:S05]  /*9db0*/  BPT.TRAP 0x1 ;  /* 0x000000040000795c */ /* 0x000fea0000300000 */
[----:B------:R-:W-:-:S04]  /*9dc0*/  HFMA2 R3, -RZ, RZ, 0, 0 ;  /* 0x00000000ff037431 */ /* 0x000fc800000001ff */
[----:B------:R-:W-:Y:S05]  /*9dd0*/  RET.REL.NODEC R2 `(_ZN7cutlass13device_kernelINS_4conv6kernel13ConvUniversalINS1_16ConvProblemShapeILNS1_8OperatorE0ELi3EEENS1_10collective14CollectiveConvINS1_47MainloopSm100TmaUmmaWarpSpecializedImplicitGemmILS5_0ELi36ELi3ELi1ELi2EN4cute5tupleIJNSA_1CILi2EEENSC_ILi1EEESE_EEEEENSB_IJNSC_ILi128EEENSC_ILi64EEENSB_IJSI_EEEEEENS_12float_e4m3_tESL_NSA_8TiledMMAINSA_8MMA_AtomIJNSA_10MMA_TraitsINSA_25SM100_MMA_F8F6F4_2x1SM_SSEJSL_SL_fSH_SI_NSA_17integral_constantINSA_4UMMA5MajorELSS_0EEEST_NSQ_INSR_7ScaleInELSU_0EEESV_EEEEEENSA_6LayoutINSB_IJSE_SE_SE_EEENSB_IJNSC_ILi0EEES10_S10_EEEEENSB_IJNSA_10UnderscoreES13_S13_EEEEENS7_6detail27Sm100ImplicitGemmTileTraitsINSA_25SM100_TMA_2SM_LOAD_IM2COLENSA_14ComposedLayoutINSA_7SwizzleILi2ELi4ELi3EEENSA_18smem_ptr_flag_bitsILi8EEENSY_INSB_IJNSC_ILi8EEESI_EEENSB_IJSI_SE_EEEEEEEvEENS17_INSA_18SM100_TMA_2SM_LOADES1I_vEEEENS_8epilogue10collective18CollectiveEpilogueINS1N_23Sm100TmaWarpSpecializedILi1ELi1ELi32ELb0ELb0EEEJNSB_IJSI_SI_SJ_EEENSB_IJNSY_ISI_SE_EES1T_EEESL_NSB_IJNSB_IJllllEEESE_S10_EEESL_S1W_NS1N_6fusion15FusionCallbacksIS1R_NS1X_17LinearCombinationISL_fSL_fLNS_15FloatRoundStyleE2EEES1S_S1U_JEEENSA_5SM1004TMEM4LOAD26SM100_TMEM_LOAD_32dp32b32xENSA_20SM90_TMA_LOAD_IM2COLES1I_NSA_39AutoVectorizingCopyWithAssumedAlignmentILi128EEENSA_21SM90_TMA_STORE_IM2COLES1I_S29_S29_EEEvvEEEEvNT_6ParamsE) ;  /* 0xffffff6002887950 */ /* 0x000fea0003c3ffff */
        .weak           $__internal_1_$__cuda_sm10x_tcgen05_guardrail_trap_phase_invalid_during_alloc
        .type           $__internal_1_$__cuda_sm10x_tcgen05_guardrail_trap_phase_invalid_during_alloc,@function
        .size           $__internal_1_$__cuda_sm10x_tcgen05_guardrail_trap_phase_invalid_during_alloc,($__internal_2_$__cuda_sm10x_tcgen05_guardrail_trap_unallocated_columns_being_dealloced - $__internal_1_$__cuda_sm10x_tcgen05_guardrail_trap_phase_invalid_during_alloc)
$__internal_1_$__cuda_sm10x_tcgen05_guardrail_trap_phase_invalid_during_alloc:
[----:B------:R-:W-:Y:S05]  /*9de0*/  BPT.TRAP 0x1 ;  /* 0x000000040000795c */ /* 0x000fea0000300000 */
[----:B------:R-:W-:-:S04]  /*9df0*/  MOV R5, 0x0 ;  /* 0x0000000000057802 */ /* 0x000fc80000000f00 */
[----:B------:R-:W-:Y:S05]  /*9e00*/  RET.REL.NODEC R4 `(_ZN7cutlass13device_kernelINS_4conv6kernel13ConvUniversalINS1_16ConvProblemShapeILNS1_8OperatorE0ELi3EEENS1_10collective14CollectiveConvINS1_47MainloopSm100TmaUmmaWarpSpecializedImplicitGemmILS5_0ELi36ELi3ELi1ELi2EN4cute5tupleIJNSA_1CILi2EEENSC_ILi1EEESE_EEEEENSB_IJNSC_ILi128EEENSC_ILi64EEENSB_IJSI_EEEEEENS_12float_e4m3_tESL_NSA_8TiledMMAINSA_8MMA_AtomIJNSA_10MMA_TraitsINSA_25SM100_MMA_F8F6F4_2x1SM_SSEJSL_SL_fSH_SI_NSA_17integral_constantINSA_4UMMA5MajorELSS_0EEEST_NSQ_INSR_7ScaleInELSU_0EEESV_EEEEEENSA_6LayoutINSB_IJSE_SE_SE_EEENSB_IJNSC_ILi0EEES10_S10_EEEEENSB_IJNSA_10UnderscoreES13_S13_EEEEENS7_6detail27Sm100ImplicitGemmTileTraitsINSA_25SM100_TMA_2SM_LOAD_IM2COLENSA_14ComposedLayoutINSA_7SwizzleILi2ELi4ELi3EEENSA_18smem_ptr_flag_bitsILi8EEENSY_INSB_IJNSC_ILi8EEESI_EEENSB_IJSI_SE_EEEEEEEvEENS17_INSA_18SM100_TMA_2SM_LOADES1I_vEEEENS_8epilogue10collective18CollectiveEpilogueINS1N_23Sm100TmaWarpSpecializedILi1ELi1ELi32ELb0ELb0EEEJNSB_IJSI_SI_SJ_EEENSB_IJNSY_ISI_SE_EES1T_EEESL_NSB_IJNSB_IJllllEEESE_S10_EEESL_S1W_NS1N_6fusion15FusionCallbacksIS1R_NS1X_17LinearCombinationISL_fSL_fLNS_15FloatRoundStyleE2EEES1S_S1U_JEEENSA_5SM1004TMEM4LOAD26SM100_TMEM_LOAD_32dp32b32xENSA_20SM90_TMA_LOAD_IM2COLES1I_NSA_39AutoVectorizingCopyWithAssumedAlignmentILi128EEENSA_21SM90_TMA_STORE_IM2COLES1I_S29_S29_EEEvvEEEEvNT_6ParamsE) ;  /* 0xffffff60047c7950 */ /* 0x000fea0003c3ffff */
        .weak           $__internal_2_$__cuda_sm10x_tcgen05_guardrail_trap_unallocated_columns_being_dealloced
        .type           $__internal_2_$__cuda_sm10x_tcgen05_guardrail_trap_unallocated_columns_being_dealloced,@function
        .size           $__internal_2_$__cuda_sm10x_tcgen05_guardrail_trap_unallocated_columns_being_dealloced,(.L_x_236 - $__internal_2_$__cuda_sm10x_tcgen05_guardrail_trap_unallocated_columns_being_dealloced)
$__internal_2_$__cuda_sm10x_tcgen05_guardrail_trap_unallocated_columns_being_dealloced:
[----:B------:R-:W-:Y:S05]  /*9e10*/  BPT.TRAP 0x1 ;  /* 0x000000040000795c */ /* 0x000fea0000300000 */
[----:B------:R-:W-:-:S04]  /*9e20*/  HFMA2 R3, -RZ, RZ, 0, 0 ;  /* 0x00000000ff037431 */ /* 0x000fc800000001ff */
[----:B------:R-:W-:Y:S05]  /*9e30*/  RET.REL.NODEC R2 `(_ZN7cutlass13device_kernelINS_4conv6kernel13ConvUniversalINS1_16ConvProblemShapeILNS1_8OperatorE0ELi3EEENS1_10collective14CollectiveConvINS1_47MainloopSm100TmaUmmaWarpSpecializedImplicitGemmILS5_0ELi36ELi3ELi1ELi2EN4cute5tupleIJNSA_1CILi2EEENSC_ILi1EEESE_EEEEENSB_IJNSC_ILi128EEENSC_ILi64EEENSB_IJSI_EEEEEENS_12float_e4m3_tESL_NSA_8TiledMMAINSA_8MMA_AtomIJNSA_10MMA_TraitsINSA_25SM100_MMA_F8F6F4_2x1SM_SSEJSL_SL_fSH_SI_NSA_17integral_constantINSA_4UMMA5MajorELSS_0EEEST_NSQ_INSR_7ScaleInELSU_0EEESV_EEEEEENSA_6LayoutINSB_IJSE_SE_SE_EEENSB_IJNSC_ILi0EEES10_S10_EEEEENSB_IJNSA_10UnderscoreES13_S13_EEEEENS7_6detail27Sm100ImplicitGemmTileTraitsINSA_25SM100_TMA_2SM_LOAD_IM2COLENSA_14ComposedLayoutINSA_7SwizzleILi2ELi4ELi3EEENSA_18smem_ptr_flag_bitsILi8EEENSY_INSB_IJNSC_ILi8EEESI_EEENSB_IJSI_SE_EEEEEEEvEENS17_INSA_18SM100_TMA_2SM_LOADES1I_vEEEENS_8epilogue10collective18CollectiveEpilogueINS1N_23Sm100TmaWarpSpecializedILi1ELi1ELi32ELb0ELb0EEEJNSB_IJSI_SI_SJ_EEENSB_IJNSY_ISI_SE_EES1T_EEESL_NSB_IJNSB_IJllllEEESE_S10_EEESL_S1W_NS1N_6fusion15FusionCallbacksIS1R_NS1X_17LinearCombinationISL_fSL_fLNS_15FloatRoundStyleE2EEES1S_S1U_JEEENSA_5SM1004TMEM4LOAD26SM100_TMEM_LOAD_32dp32b32xENSA_20SM90_TMA_LOAD_IM2COLES1I_NSA_39AutoVectorizingCopyWithAssumedAlignmentILi128EEENSA_21SM90_TMA_STORE_IM2COLES1I_S29_S29_EEEvvEEEEvNT_6ParamsE) ;  /* 0xffffff6002707950 */ /* 0x000fea0003c3ffff */
.L_x_235:
[----:B------:R-:W-:-:S00]  /*9e40*/  BRA `(.L_x_235) ;  /* 0xfffffffc00fc7947 */ /* 0x000fc0000383ffff */
[----:B------:R-:W-:-:S00]  /*9e50*/  NOP ;  /* 0x0000000000007918 */ /* 0x000fc00000000000 */
        /* <DEDUP_REMOVED lines=10> */
.L_x_236:


//--------------------- .nv.global.init           --------------------------
	.section	.nv.global.init,"aw",@progbits
.nv.global.init:
	.type		$str$29,@object
	.size		$str$29,($str$30 - $str$29)
$str$29:
        /*0000*/ 	.byte	0x28, 0x61, 0x64, 0x64, 0x72, 0x65, 0x73, 0x73, 0x20, 0x26, 0x20, 0x6d, 0x61, 0x73, 0x6b, 0x29
        /*0010*/ 	.byte	0x20, 0x3d, 0x3d, 0x20, 0x30, 0x00
	.type		$str$30,@object
	.size		$str$30,($str$28 - $str$30)
$str$30:
        /*0016*/ 	.byte	0x2f, 0x74, 0x6d, 0x70, 0x2f, 0x63, 0x75, 0x74, 0x6c, 0x61, 0x73, 0x73, 0x5f, 0x73, 0x77, 0x65
        /*0026*/ 	.byte	0x65, 0x70, 0x5f, 0x73, 0x72, 0x63, 0x2f, 0x69, 0x6e, 0x63, 0x6c, 0x75, 0x64, 0x65, 0x2f, 0x63
        /*0036*/ 	.byte	0x75, 0x74, 0x65, 0x2f, 0x70, 0x6f, 0x69, 0x6e, 0x74, 0x65, 0x72, 0x5f, 0x66, 0x6c, 0x61, 0x67
        /*0046*/ 	.byte	0x67, 0x65, 0x64, 0x2e, 0x68, 0x70, 0x70, 0x00
	.type		$str$28,@object
	.size		$str$28,($str$27 - $str$28)
$str$28:
        /*004e*/ 	.byte	0x2f, 0x74, 0x6d, 0x70, 0x2f, 0x63, 0x75, 0x74, 0x6c, 0x61, 0x73, 0x73, 0x5f, 0x73, 0x77, 0x65
        /*005e*/ 	.byte	0x65, 0x70, 0x5f, 0x73, 0x72, 0x63, 0x2f, 0x69, 0x6e, 0x63, 0x6c, 0x75, 0x64, 0x65, 0x2f, 0x63
        /*006e*/ 	.byte	0x75, 0x74, 0x65, 0x2f, 0x61, 0x74, 0x6f, 0x6d, 0x2f, 0x63, 0x6f, 0x70, 0x79, 0x5f, 0x74, 0x72
        /*007e*/ 	.byte	0x61, 0x69, 0x74, 0x73, 0x5f, 0x73, 0x6d, 0x31, 0x30, 0x30, 0x2e, 0x68, 0x70, 0x70, 0x00
	.type		$str$27,@object
	.size		$str$27,(__unnamed_1 - $str$27)
$str$27:
        /*008d*/ 	.byte	0x28, 0x28, 0x75, 0x69, 0x6e, 0x74, 0x33, 0x32, 0x5f, 0x74, 0x28, 0x74, 0x68, 0x72, 0x65, 0x61
        /*009d*/ 	.byte	0x64, 0x49, 0x64, 0x78, 0x2e, 0x78, 0x29, 0x20, 0x2f, 0x20, 0x33, 0x32, 0x29, 0x20, 0x25, 0x20
        /*00ad*/ 	.byte	0x34, 0x29, 0x20, 0x3d, 0x3d, 0x20, 0x28, 0x28, 0x28, 0x74, 0x6d, 0x65, 0x6d, 0x5f, 0x61, 0x64
        /*00bd*/ 	.byte	0x64, 0x72, 0x20, 0x3e, 0x3e, 0x20, 0x31, 0x36, 0x29, 0x20, 0x2f, 0x20, 0x33, 0x32, 0x29, 0x20
        /*00cd*/ 	.byte	0x25, 0x20, 0x34, 0x29, 0x00
	.type		__unnamed_1,@object
	.size		__unnamed_1,(__unnamed_2 - __unnamed_1)
__unnamed_1:
        /*00d2*/ 	.byte	0x61, 0x75, 0x74, 0x6f, 0x20, 0x63, 0x75, 0x74, 0x65, 0x3a, 0x3a, 0x61, 0x73, 0x5f, 0x70, 0x6f
        /* <DEDUP_REMOVED lines=24> */
        /*0262*/ 	.byte	0x3c, 0x34, 0x30, 0x39, 0x36, 0x3e, 0x3e, 0x3e, 0x3e, 0x5d, 0x00
	.type		__unnamed_2,@object
	.size		__unnamed_2,(.L_2 - __unnamed_2)
__unnamed_2:
        /* <DEDUP_REMOVED lines=40> */
        /*04ed*/ 	.byte	0x74, 0x65, 0x3a, 0x3a, 0x43, 0x3c, 0x30, 0x3e, 0x3e, 0x3e, 0x3e, 0x5d, 0x00
.L_2:


//--------------------- .nv.shared._ZN7cutlass13device_kernelINS_4conv6kernel13ConvUniversalINS1_16ConvProblemShapeILNS1_8OperatorE0ELi3EEENS1_10collective14CollectiveConvINS1_47MainloopSm100TmaUmmaWarpSpecializedImplicitGemmILS5_0ELi36ELi3ELi1ELi2EN4cute5tupleIJNSA_1CILi2EEENSC_ILi1EEESE_EEEEENSB_IJNSC_ILi128EEENSC_ILi64EEENSB_IJSI_EEEEEENS_12float_e4m3_tESL_NSA_8TiledMMAINSA_8MMA_AtomIJNSA_10MMA_TraitsINSA_25SM100_MMA_F8F6F4_2x1SM_SSEJSL_SL_fSH_SI_NSA_17integral_constantINSA_4UMMA5MajorELSS_0EEEST_NSQ_INSR_7ScaleInELSU_0EEESV_EEEEEENSA_6LayoutINSB_IJSE_SE_SE_EEENSB_IJNSC_ILi0EEES10_S10_EEEEENSB_IJNSA_10UnderscoreES13_S13_EEEEENS7_6detail27Sm100ImplicitGemmTileTraitsINSA_25SM100_TMA_2SM_LOAD_IM2COLENSA_14ComposedLayoutINSA_7SwizzleILi2ELi4ELi3EEENSA_18smem_ptr_flag_bitsILi8EEENSY_INSB_IJNSC_ILi8EEESI_EEENSB_IJSI_SE_EEEEEEEvEENS17_INSA_18SM100_TMA_2SM_LOADES1I_vEEEENS_8epilogue10collective18CollectiveEpilogueINS1N_23Sm100TmaWarpSpecializedILi1ELi1ELi32ELb0ELb0EEEJNSB_IJSI_SI_SJ_EEENSB_IJNSY_ISI_SE_EES1T_EEESL_NSB_IJNSB_IJllllEEESE_S10_EEESL_S1W_NS1N_6fusion15FusionCallbacksIS1R_NS1X_17LinearCombinationISL_fSL_fLNS_15FloatRoundStyleE2EEES1S_S1U_JEEENSA_5SM1004TMEM4LOAD26SM100_TMEM_LOAD_32dp32b32xENSA_20SM90_TMA_LOAD_IM2COLES1I_NSA_39AutoVectorizingCopyWithAssumedAlignmentILi128EEENSA_21SM90_TMA_STORE_IM2COLES1I_S29_S29_EEEvvEEEEvNT_6ParamsE --------------------------
	.section	.nv.shared._ZN7cutlass13device_kernelINS_4conv6kernel13ConvUniversalINS1_16ConvProblemShapeILNS1_8OperatorE0ELi3EEENS1_10collective14CollectiveConvINS1_47MainloopSm100TmaUmmaWarpSpecializedImplicitGemmILS5_0ELi36ELi3ELi1ELi2EN4cute5tupleIJNSA_1CILi2EEENSC_ILi1EEESE_EEEEENSB_IJNSC_ILi128EEENSC_ILi64EEENSB_IJSI_EEEEEENS_12float_e4m3_tESL_NSA_8TiledMMAINSA_8MMA_AtomIJNSA_10MMA_TraitsINSA_25SM100_MMA_F8F6F4_2x1SM_SSEJSL_SL_fSH_SI_NSA_17integral_constantINSA_4UMMA5MajorELSS_0EEEST_NSQ_INSR_7ScaleInELSU_0EEESV_EEEEEENSA_6LayoutINSB_IJSE_SE_SE_EEENSB_IJNSC_ILi0EEES10_S10_EEEEENSB_IJNSA_10UnderscoreES13_S13_EEEEENS7_6detail27Sm100ImplicitGemmTileTraitsINSA_25SM100_TMA_2SM_LOAD_IM2COLENSA_14ComposedLayoutINSA_7SwizzleILi2ELi4ELi3EEENSA_18smem_ptr_flag_bitsILi8EEENSY_INSB_IJNSC_ILi8EEESI_EEENSB_IJSI_SE_EEEEEEEvEENS17_INSA_18SM100_TMA_2SM_LOADES1I_vEEEENS_8epilogue10collective18CollectiveEpilogueINS1N_23Sm100TmaWarpSpecializedILi1ELi1ELi32ELb0ELb0EEEJNSB_IJSI_SI_SJ_EEENSB_IJNSY_ISI_SE_EES1T_EEESL_NSB_IJNSB_IJllllEEESE_S10_EEESL_S1W_NS1N_6fusion15FusionCallbacksIS1R_NS1X_17LinearCombinationISL_fSL_fLNS_15FloatRoundStyleE2EEES1S_S1U_JEEENSA_5SM1004TMEM4LOAD26SM100_TMEM_LOAD_32dp32b32xENSA_20SM90_TMA_LOAD_IM2COLES1I_NSA_39AutoVectorizingCopyWithAssumedAlignmentILi128EEENSA_21SM90_TMA_STORE_IM2COLES1I_S29_S29_EEEvvEEEEvNT_6ParamsE,"aw",@nobits
	.sectionflags	@""
	.align	16
	.zero		1024


//--------------------- .nv.shared.reserved.0     --------------------------
	.section	.nv.shared.reserved.0,"aw",@nobits
	.weak		__nv_reservedSMEM_offset_0_alias
	.size		__nv_reservedSMEM_offset_0_alias, 0, 64
	.other		__nv_reservedSMEM_offset_0_alias,@"STO_CUDA_RESERVED_SHARED STV_DEFAULT"
__nv_reservedSMEM_offset_0_alias:
	.zero		0
.nv.shared.reserved.0:
	.zero		64
	.weak		__nv_reservedSMEM_tcgen05_partition
	.type		__nv_reservedSMEM_tcgen05_partition,@object
	.size		__nv_reservedSMEM_tcgen05_partition,(.L_0 - __nv_reservedSMEM_tcgen05_partition)
__nv_reservedSMEM_tcgen05_partition:
	.zero		32
.L_0:


//--------------------- .nv.global                --------------------------
	.section	.nv.global,"aw",@nobits
.nv.global:
	.type		_ZN39_INTERNAL_b2520ae6_4_k_cu_fa830096_34294cute1_E,@object
	.size		_ZN39_INTERNAL_b2520ae6_4_k_cu_fa830096_34294cute1_E,(_ZN39_INTERNAL_b2520ae6_4_k_cu_fa830096_34294cuda3std3__45__cpo6cbeginE - _ZN39_INTERNAL_b2520ae6_4_k_cu_fa830096_34294cute1_E)
_ZN39_INTERNAL_b2520ae6_4_k_cu_fa830096_34294cute1_E:
	.zero		1
	.type		_ZN39_INTERNAL_b2520ae6_4_k_cu_fa830096_34294cuda3std3__45__cpo6cbeginE,@object
	.size		_ZN39_INTERNAL_b2520ae6_4_k_cu_fa830096_34294cuda3std3__45__cpo6cbeginE,(_ZN39_INTERNAL_b2520ae6_4_k_cu_fa830096_34294cuda3std3__48in_placeE - _ZN39_INTERNAL_b2520ae6_4_k_cu_fa830096_34294cuda3std3__45__cpo6cbeginE)
_ZN39_INTERNAL_b2520ae6_4_k_cu_fa830096_34294cuda3std3__45__cpo6cbeginE:
	.zero		1
	.type		_ZN39_INTERNAL_b2520ae6_4_k_cu_fa830096_34294cuda3std3__48in_placeE,@object
	.size		_ZN39_INTERNAL_b2520ae6_4_k_cu_fa830096_34294cuda3std3__48in_placeE,(_ZN39_INTERNAL_b2520ae6_4_k_cu_fa830096_34294cuda3std6ranges3__45__cpo9iter_moveE - _ZN39_INTERNAL_b2520ae6_4_k_cu_fa830096_34294cuda3std3__48in_placeE)
_ZN39_INTERNAL_b2520ae6_4_k_cu_fa830096_34294cuda3std3__48in_placeE:
	.zero		1
	.type		_ZN39_INTERNAL_b2520ae6_4_k_cu_fa830096_34294cuda3std6ranges3__45__cpo9iter_moveE,@object
	.size		_ZN39_INTERNAL_b2520ae6_4_k_cu_fa830096_34294cuda3std6ranges3__45__cpo9iter_moveE,(_ZN39_INTERNAL_b2520ae6_4_k_cu_fa830096_34294cuda3std3__45__cpo5beginE - _ZN39_INTERNAL_b2520ae6_4_k_cu_fa830096_34294cuda3std6ranges3__45__cpo9iter_moveE)
_ZN39_INTERNAL_b2520ae6_4_k_cu_fa830096_34294cuda3std6ranges3__45__cpo9iter_moveE:
	.zero		1
	.type		_ZN39_INTERNAL_b2520ae6_4_k_cu_fa830096_34294cuda3std3__45__cpo5beginE,@object
	.size		_ZN39_INTERNAL_b2520ae6_4_k_cu_fa830096_34294cuda3std3__45__cpo5beginE,(_ZN39_INTERNAL_b2520ae6_4_k_cu_fa830096_34294cuda3std3__441_GLOBAL__N__b2520ae6_4_k_cu_fa830096_34296ignoreE - _ZN39_INTERNAL_b2520ae6_4_k_cu_fa830096_34294cuda3std3__45__cpo5beginE)
_ZN39_INTERNAL_b2520ae6_4_k_cu_fa830096_34294cuda3std3__45__cpo5beginE:
	.zero		1
	.type		_ZN39_INTERNAL_b2520ae6_4_k_cu_fa830096_34294cuda3std3__441_GLOBAL__N__b2520ae6_4_k_cu_fa830096_34296ignoreE,@object
	.size		_ZN39_INTERNAL_b2520ae6_4_k_cu_fa830096_34294cuda3std3__441_GLOBAL__N__b2520ae6_4_k_cu_fa830096_34296ignoreE,(_ZN39_INTERNAL_b2520ae6_4_k_cu_fa830096_34294cute7productE - _ZN39_INTERNAL_b2520ae6_4_k_cu_fa830096_34294cuda3std3__441_GLOBAL__N__b2520ae6_4_k_cu_fa830096_34296ignoreE)
_ZN39_INTERNAL_b2520ae6_4_k_cu_fa830096_34294cuda3std3__441_GLOBAL__N__b2520ae6_4_k_cu_fa830096_34296ignoreE:
	.zero		1
	.type		_ZN39_INTERNAL_b2520ae6_4_k_cu_fa830096_34294cute7productE,@object
	.size		_ZN39_INTERNAL_b2520ae6_4_k_cu_fa830096_34294cute7productE,(_ZN39_INTERNAL_b2520ae6_4_k_cu_fa830096_34294cuda3std3__45__cpo3endE - _ZN39_INTERNAL_b2520ae6_4_k_cu_fa830096_34294cute7productE)
_ZN39_INTERNAL_b2520ae6_4_k_cu_fa830096_34294cute7productE:
	.zero		1
	.type		_ZN39_INTERNAL_b2520ae6_4_k_cu_fa830096_34294cuda3std3__45__cpo3endE,@object
	.size		_ZN39_INTERNAL_b2520ae6_4_k_cu_fa830096_34294cuda3std3__45__cpo3endE,(_ZN39_INTERNAL_b2520ae6_4_k_cu_fa830096_34294cuda3std3__419piecewise_constructE - _ZN39_INTERNAL_b2520ae6_4_k_cu_fa830096_34294cuda3std3__45__cpo3endE)
_ZN39_INTERNAL_b2520ae6_4_k_cu_fa830096_34294cuda3std3__45__cpo3endE:
	.zero		1
	.type		_ZN39_INTERNAL_b2520ae6_4_k_cu_fa830096_34294cuda3std3__419piecewise_constructE,@object
	.size		_ZN39_INTERNAL_b2520ae6_4_k_cu_fa830096_34294cuda3std3__419piecewise_constructE,(_ZN39_INTERNAL_b2520ae6_4_k_cu_fa830096_34294cuda3std3__45__cpo4cendE - _ZN39_INTERNAL_b2520ae6_4_k_cu_fa830096_34294cuda3std3__419piecewise_constructE)
_ZN39_INTERNAL_b2520ae6_4_k_cu_fa830096_34294cuda3std3__419piecewise_constructE:
	.zero		1
	.type		_ZN39_INTERNAL_b2520ae6_4_k_cu_fa830096_34294cuda3std3__45__cpo4cendE,@object
	.size		_ZN39_INTERNAL_b2520ae6_4_k_cu_fa830096_34294cuda3std3__45__cpo4cendE,(_ZN39_INTERNAL_b2520ae6_4_k_cu_fa830096_34294cuda3std6ranges3__45__cpo4swapE - _ZN39_INTERNAL_b2520ae6_4_k_cu_fa830096_34294cuda3std3__45__cpo4cendE)
_ZN39_INTERNAL_b2520ae6_4_k_cu_fa830096_34294cuda3std3__45__cpo4cendE:
	.zero		1
	.type		_ZN39_INTERNAL_b2520ae6_4_k_cu_fa830096_34294cuda3std6ranges3__45__cpo4swapE,@object
	.size		_ZN39_INTERNAL_b2520ae6_4_k_cu_fa830096_34294cuda3std6ranges3__45__cpo4swapE,(.L_10 - _ZN39_INTERNAL_b2520ae6_4_k_cu_fa830096_34294cuda3std6ranges3__45__cpo4swapE)
_ZN39_INTERNAL_b2520ae6_4_k_cu_fa830096_34294cuda3std6ranges3__45__cpo4swapE:
	.zero		1
.L_10:


//--------------------- .nv.constant0._ZN7cutlass13device_kernelINS_4conv6kernel13ConvUniversalINS1_16ConvProblemShapeILNS1_8OperatorE0ELi3EEENS1_10collective14CollectiveConvINS1_47MainloopSm100TmaUmmaWarpSpecializedImplicitGemmILS5_0ELi36ELi3ELi1ELi2EN4cute5tupleIJNSA_1CILi2EEENSC_ILi1EEESE_EEEEENSB_IJNSC_ILi128EEENSC_ILi64EEENSB_IJSI_EEEEEENS_12float_e4m3_tESL_NSA_8TiledMMAINSA_8MMA_AtomIJNSA_10MMA_TraitsINSA_25SM100_MMA_F8F6F4_2x1SM_SSEJSL_SL_fSH_SI_NSA_17integral_constantINSA_4UMMA5MajorELSS_0EEEST_NSQ_INSR_7ScaleInELSU_0EEESV_EEEEEENSA_6LayoutINSB_IJSE_SE_SE_EEENSB_IJNSC_ILi0EEES10_S10_EEEEENSB_IJNSA_10UnderscoreES13_S13_EEEEENS7_6detail27Sm100ImplicitGemmTileTraitsINSA_25SM100_TMA_2SM_LOAD_IM2COLENSA_14ComposedLayoutINSA_7SwizzleILi2ELi4ELi3EEENSA_18smem_ptr_flag_bitsILi8EEENSY_INSB_IJNSC_ILi8EEESI_EEENSB_IJSI_SE_EEEEEEEvEENS17_INSA_18SM100_TMA_2SM_LOADES1I_vEEEENS_8epilogue10collective18CollectiveEpilogueINS1N_23Sm100TmaWarpSpecializedILi1ELi1ELi32ELb0ELb0EEEJNSB_IJSI_SI_SJ_EEENSB_IJNSY_ISI_SE_EES1T_EEESL_NSB_IJNSB_IJllllEEESE_S10_EEESL_S1W_NS1N_6fusion15FusionCallbacksIS1R_NS1X_17LinearCombinationISL_fSL_fLNS_15FloatRoundStyleE2EEES1S_S1U_JEEENSA_5SM1004TMEM4LOAD26SM100_TMEM_LOAD_32dp32b32xENSA_20SM90_TMA_LOAD_IM2COLES1I_NSA_39AutoVectorizingCopyWithAssumedAlignmentILi128EEENSA_21SM90_TMA_STORE_IM2COLES1I_S29_S29_EEEvvEEEEvNT_6ParamsE --------------------------
	.section	.nv.constant0._ZN7cutlass13device_kernelINS_4conv6kernel13ConvUniversalINS1_16ConvProblemShapeILNS1_8OperatorE0ELi3EEENS1_10collective14CollectiveConvINS1_47MainloopSm100TmaUmmaWarpSpecializedImplicitGemmILS5_0ELi36ELi3ELi1ELi2EN4cute5tupleIJNSA_1CILi2EEENSC_ILi1EEESE_EEEEENSB_IJNSC_ILi128EEENSC_ILi64EEENSB_IJSI_EEEEEENS_12float_e4m3_tESL_NSA_8TiledMMAINSA_8MMA_AtomIJNSA_10MMA_TraitsINSA_25SM100_MMA_F8F6F4_2x1SM_SSEJSL_SL_fSH_SI_NSA_17integral_constantINSA_4UMMA5MajorELSS_0EEEST_NSQ_INSR_7ScaleInELSU_0EEESV_EEEEEENSA_6LayoutINSB_IJSE_SE_SE_EEENSB_IJNSC_ILi0EEES10_S10_EEEEENSB_IJNSA_10UnderscoreES13_S13_EEEEENS7_6detail27Sm100ImplicitGemmTileTraitsINSA_25SM100_TMA_2SM_LOAD_IM2COLENSA_14ComposedLayoutINSA_7SwizzleILi2ELi4ELi3EEENSA_18smem_ptr_flag_bitsILi8EEENSY_INSB_IJNSC_ILi8EEESI_EEENSB_IJSI_SE_EEEEEEEvEENS17_INSA_18SM100_TMA_2SM_LOADES1I_vEEEENS_8epilogue10collective18CollectiveEpilogueINS1N_23Sm100TmaWarpSpecializedILi1ELi1ELi32ELb0ELb0EEEJNSB_IJSI_SI_SJ_EEENSB_IJNSY_ISI_SE_EES1T_EEESL_NSB_IJNSB_IJllllEEESE_S10_EEESL_S1W_NS1N_6fusion15FusionCallbacksIS1R_NS1X_17LinearCombinationISL_fSL_fLNS_15FloatRoundStyleE2EEES1S_S1U_JEEENSA_5SM1004TMEM4LOAD26SM100_TMEM_LOAD_32dp32b32xENSA_20SM90_TMA_LOAD_IM2COLES1I_NSA_39AutoVectorizingCopyWithAssumedAlignmentILi128EEENSA_21SM90_TMA_STORE_IM2COLES1I_S29_S29_EEEvvEEEEvNT_6ParamsE,"a",@progbits
	.sectionflags	@""
	.align	4
.nv.constant0._ZN7cutlass13device_kernelINS_4conv6kernel13ConvUniversalINS1_16ConvProblemShapeILNS1_8OperatorE0ELi3EEENS1_10collective14CollectiveConvINS1_47MainloopSm100TmaUmmaWarpSpecializedImplicitGemmILS5_0ELi36ELi3ELi1ELi2EN4cute5tupleIJNSA_1CILi2EEENSC_ILi1EEESE_EEEEENSB_IJNSC_ILi128EEENSC_ILi64EEENSB_IJSI_EEEEEENS_12float_e4m3_tESL_NSA_8TiledMMAINSA_8MMA_AtomIJNSA_10MMA_TraitsINSA_25SM100_MMA_F8F6F4_2x1SM_SSEJSL_SL_fSH_SI_NSA_17integral_constantINSA_4UMMA5MajorELSS_0EEEST_NSQ_INSR_7ScaleInELSU_0EEESV_EEEEEENSA_6LayoutINSB_IJSE_SE_SE_EEENSB_IJNSC_ILi0EEES10_S10_EEEEENSB_IJNSA_10UnderscoreES13_S13_EEEEENS7_6detail27Sm100ImplicitGemmTileTraitsINSA_25SM100_TMA_2SM_LOAD_IM2COLENSA_14ComposedLayoutINSA_7SwizzleILi2ELi4ELi3EEENSA_18smem_ptr_flag_bitsILi8EEENSY_INSB_IJNSC_ILi8EEESI_EEENSB_IJSI_SE_EEEEEEEvEENS17_INSA_18SM100_TMA_2SM_LOADES1I_vEEEENS_8epilogue10collective18CollectiveEpilogueINS1N_23Sm100TmaWarpSpecializedILi1ELi1ELi32ELb0ELb0EEEJNSB_IJSI_SI_SJ_EEENSB_IJNSY_ISI_SE_EES1T_EEESL_NSB_IJNSB_IJllllEEESE_S10_EEESL_S1W_NS1N_6fusion15FusionCallbacksIS1R_NS1X_17LinearCombinationISL_fSL_fLNS_15FloatRoundStyleE2EEES1S_S1U_JEEENSA_5SM1004TMEM4LOAD26SM100_TMEM_LOAD_32dp32b32xENSA_20SM90_TMA_LOAD_IM2COLES1I_NSA_39AutoVectorizingCopyWithAssumedAlignmentILi128EEENSA_21SM90_TMA_STORE_IM2COLES1I_S29_S29_EEEvvEEEEvNT_6ParamsE:
	.zero		3200


//--------------------- SYMBOLS --------------------------

	.type		.nv.reservedSmem.offset0,@object
	.size		.nv.reservedSmem.offset0,0x4
	.type		.nv.reservedSmem.cap,@object
	.size		.nv.reservedSmem.cap,0x4
	.type		__assertfail,@function
